def attn_fwd(
    Q,
    K,
    V,
    Out,
    Lse,
    sm_scale,
    stride_qz,
    stride_qh,
    stride_qm,
    stride_qk,
    stride_kz,
    stride_kh,
    stride_kn,
    stride_kk,
    stride_vz,
    stride_vh,
    stride_vn,
    stride_vk,
    stride_oz,
    stride_oh,
    stride_om,
    stride_ok,
    seqlen_q,
    seqlen_k,
    BLOCK_M: tl.constexpr,
    BLOCK_N: tl.constexpr,
    HEAD_DIM: tl.constexpr,
    CAUSAL: tl.constexpr,
):
    start_m = tl.program_id(0)
    off_hz = tl.program_id(1)
    q_off = off_hz * stride_qh
    k_off = off_hz * stride_kh
    v_off = off_hz * stride_vh
    offs_m = start_m * BLOCK_M + tl.arange(0, BLOCK_M)
    offs_d = tl.arange(0, HEAD_DIM)
    offs_n = tl.arange(0, BLOCK_N)
    q_ptrs = Q + q_off + offs_m[:, None] * stride_qm + offs_d[None, :] * stride_qk
    k_ptrs = K + k_off + offs_d[:, None] * stride_kk + offs_n[None, :] * stride_kn
    v_ptrs = V + v_off + offs_n[:, None] * stride_vn + offs_d[None, :] * stride_vk
    m_i = tl.full([BLOCK_M], float("-inf"), dtype=tl.float32)
    l_i = tl.zeros([BLOCK_M], dtype=tl.float32) + 1.0
    acc = tl.zeros([BLOCK_M, HEAD_DIM], dtype=tl.float32)
    q = tl.load(q_ptrs)
    acc, l_i, m_i = _attn_fwd_inner(
        acc,
        l_i,
        m_i,
        q,
        k_ptrs,
        v_ptrs,
        sm_scale,
        stride_kn,
        stride_vn,
        start_m,
        seqlen_k,
        BLOCK_M,
        BLOCK_N,
        HEAD_DIM,
        CAUSAL,
    )
    acc = acc / l_i[:, None]
    lse = m_i + tl.math.log2(l_i) / 1.4426950408889634
    o_ptrs = (
        Out
        + off_hz * stride_oh
        + offs_m[:, None] * stride_om
        + offs_d[None, :] * stride_ok
    )
    tl.store(o_ptrs, acc.to(Out.dtype.element_ty))
    tl.store(Lse + off_hz * seqlen_q + offs_m, lse)

# config = {"BLOCK_M": 64, "BLOCK_N": 16, "HEAD_DIM": 128, "arch": "sm_80", "causal": true, "dtype": "fp16", "num_stages": 2, "num_warps": 8}
# arch = sm_80


// ===== COMPILED SASS (sm_80) =====

	.target	sm_80

	.elftype	@"ET_EXEC"


//--------------------- .note.nv.tkinfo           --------------------------
	.section	.note.nv.tkinfo,"",@"SHT_NOTE"
	.sectionflags	@"SHF_NOTE_NV_TKINFO"
	.tkinfo
        /*0018*/ 	.word	0x00000002
        /*0030*/ 	.string	""
        /*0030*/ 	.string	"ptxas"
        /*0030*/ 	.string	"Cuda compilation tools, release 13.0, V13.0.88"
        /*0030*/ 	.string	"Build cuda_13.0.r13.0/compiler.36424714_0"
        /*0030*/ 	.string	"-v  -suppress-debug-info  -lineinfo  -arch sm_80 "



//--------------------- .note.nv.cuinfo           --------------------------
	.section	.note.nv.cuinfo,"",@"SHT_NOTE"
	.sectionflags	@"SHF_NOTE_NV_CUINFO"
        /*0018*/ 	.short	0x0002
        /*001a*/ 	.short	0x0050
        /*001c*/ 	.short	0x0082
	.zero		2


//--------------------- .nv.info                  --------------------------
	.section	.nv.info,"",@"SHT_CUDA_INFO"
	.align	4


	//----- nvinfo : EIATTR_REGCOUNT
	.align		4
        /*0000*/ 	.byte	0x04, 0x2f
        /*0002*/ 	.short	(.L_2 - .L_1)
	.align		4
.L_1:
        /*0004*/ 	.word	index@(attn_fwd)
        /*0008*/ 	.word	0x000000ab


	//----- nvinfo : EIATTR_FRAME_SIZE
	.align		4
.L_2:
        /*000c*/ 	.byte	0x04, 0x11
        /*000e*/ 	.short	(.L_4 - .L_3)
	.align		4
.L_3:
        /*0010*/ 	.word	index@(attn_fwd)
        /*0014*/ 	.word	0x00000000


	//----- nvinfo : EIATTR_MIN_STACK_SIZE
	.align		4
.L_4:
        /*0018*/ 	.byte	0x04, 0x12
        /*001a*/ 	.short	(.L_6 - .L_5)
	.align		4
.L_5:
        /*001c*/ 	.word	index@(attn_fwd)
        /*0020*/ 	.word	0x00000000
.L_6:


//--------------------- .nv.info.attn_fwd         --------------------------
	.section	.nv.info.attn_fwd,"",@"SHT_CUDA_INFO"
	.sectionflags	@""
	.align	4


	//----- nvinfo : EIATTR_CUDA_API_VERSION
	.align		4
        /*0000*/ 	.byte	0x04, 0x37
        /*0002*/ 	.short	(.L_8 - .L_7)
.L_7:
        /*0004*/ 	.word	0x00000082


	//----- nvinfo : EIATTR_SW2861232_WAR
	.align		4
.L_8:
        /*0008*/ 	.byte	0x01, 0x35
	.zero		2


	//----- nvinfo : EIATTR_PARAM_CBANK
	.align		4
        /*000c*/ 	.byte	0x04, 0x0a
        /*000e*/ 	.short	(.L_10 - .L_9)
	.align		4
.L_9:
        /*0010*/ 	.word	index@(.nv.constant0.attn_fwd)
        /*0014*/ 	.short	0x0160
        /*0016*/ 	.short	0x0088


	//----- nvinfo : EIATTR_CBANK_PARAM_SIZE
	.align		4
.L_10:
        /*0018*/ 	.byte	0x03, 0x19
        /*001a*/ 	.short	0x0088


	//----- nvinfo : EIATTR_KPARAM_INFO
	.align		4
        /*001c*/ 	.byte	0x04, 0x17
        /*001e*/ 	.short	(.L_12 - .L_11)
.L_11:
        /*0020*/ 	.word	0x00000000
        /*0024*/ 	.short	0x0019
        /*0026*/ 	.short	0x0080
        /*0028*/ 	.byte	0x00, 0xf4, 0x21, 0x00


	//----- nvinfo : EIATTR_KPARAM_INFO
	.align		4
.L_12:
        /*002c*/ 	.byte	0x04, 0x17
        /*002e*/ 	.short	(.L_14 - .L_13)
.L_13:
        /*0030*/ 	.word	0x00000000
        /*0034*/ 	.short	0x0018
        /*0036*/ 	.short	0x0078
        /*0038*/ 	.byte	0x00, 0xf4, 0x21, 0x00


	//----- nvinfo : EIATTR_KPARAM_INFO
	.align		4
.L_14:
        /*003c*/ 	.byte	0x04, 0x17
        /*003e*/ 	.short	(.L_16 - .L_15)
.L_15:
        /*0040*/ 	.word	0x00000000
        /*0044*/ 	.short	0x0017
        /*0046*/ 	.short	0x0070
        /*0048*/ 	.byte	0x00, 0xf0, 0x11, 0x00


	//----- nvinfo : EIATTR_KPARAM_INFO
	.align		4
.L_16:
        /*004c*/ 	.byte	0x04, 0x17
        /*004e*/ 	.short	(.L_18 - .L_17)
.L_17:
        /*0050*/ 	.word	0x00000000
        /*0054*/ 	.short	0x0016
        /*0056*/ 	.short	0x006c
        /*0058*/ 	.byte	0x00, 0xf0, 0x11, 0x00


	//----- nvinfo : EIATTR_KPARAM_INFO
	.align		4
.L_18:
        /*005c*/ 	.byte	0x04, 0x17
        /*005e*/ 	.short	(.L_20 - .L_19)
.L_19:
        /*0060*/ 	.word	0x00000000
        /*0064*/ 	.short	0x0015
        /*0066*/ 	.short	0x0068
        /*0068*/ 	.byte	0x00, 0xf0, 0x11, 0x00


	//----- nvinfo : EIATTR_KPARAM_INFO
	.align		4
.L_20:
        /*006c*/ 	.byte	0x04, 0x17
        /*006e*/ 	.short	(.L_22 - .L_21)
.L_21:
        /*0070*/ 	.word	0x00000000
        /*0074*/ 	.short	0x0014
        /*0076*/ 	.short	0x0064
        /*0078*/ 	.byte	0x00, 0xf0, 0x11, 0x00


	//----- nvinfo : EIATTR_KPARAM_INFO
	.align		4
.L_22:
        /*007c*/ 	.byte	0x04, 0x17
        /*007e*/ 	.short	(.L_24 - .L_23)
.L_23:
        /*0080*/ 	.word	0x00000000
        /*0084*/ 	.short	0x0013
        /*0086*/ 	.short	0x0060
        /*0088*/ 	.byte	0x00, 0xf0, 0x11, 0x00


	//----- nvinfo : EIATTR_KPARAM_INFO
	.align		4
.L_24:
        /*008c*/ 	.byte	0x04, 0x17
        /*008e*/ 	.short	(.L_26 - .L_25)
.L_25:
        /*0090*/ 	.word	0x00000000
        /*0094*/ 	.short	0x0012
        /*0096*/ 	.short	0x005c
        /*0098*/ 	.byte	0x00, 0xf0, 0x11, 0x00


	//----- nvinfo : EIATTR_KPARAM_INFO
	.align		4
.L_26:
        /*009c*/ 	.byte	0x04, 0x17
        /*009e*/ 	.short	(.L_28 - .L_27)
.L_27:
        /*00a0*/ 	.word	0x00000000
        /*00a4*/ 	.short	0x0011
        /*00a6*/ 	.short	0x0058
        /*00a8*/ 	.byte	0x00, 0xf0, 0x11, 0x00


	//----- nvinfo : EIATTR_KPARAM_INFO
	.align		4
.L_28:
        /*00ac*/ 	.byte	0x04, 0x17
        /*00ae*/ 	.short	(.L_30 - .L_29)
.L_29:
        /*00b0*/ 	.word	0x00000000
        /*00b4*/ 	.short	0x0010
        /*00b6*/ 	.short	0x0054
        /*00b8*/ 	.byte	0x00, 0xf0, 0x11, 0x00


	//----- nvinfo : EIATTR_KPARAM_INFO
	.align		4
.L_30:
        /*00bc*/ 	.byte	0x04, 0x17
        /*00be*/ 	.short	(.L_32 - .L_31)
.L_31:
        /*00c0*/ 	.word	0x00000000
        /*00c4*/ 	.short	0x000f
        /*00c6*/ 	.short	0x0050
        /*00c8*/ 	.byte	0x00, 0xf0, 0x11, 0x00


	//----- nvinfo : EIATTR_KPARAM_INFO
	.align		4
.L_32:
        /*00cc*/ 	.byte	0x04, 0x17
        /*00ce*/ 	.short	(.L_34 - .L_33)
.L_33:
        /*00d0*/ 	.word	0x00000000
        /*00d4*/ 	.short	0x000e
        /*00d6*/ 	.short	0x004c
        /*00d8*/ 	.byte	0x00, 0xf0, 0x11, 0x00


	//----- nvinfo : EIATTR_KPARAM_INFO
	.align		4
.L_34:
        /*00dc*/ 	.byte	0x04, 0x17
        /*00de*/ 	.short	(.L_36 - .L_35)
.L_35:
        /*00e0*/ 	.word	0x00000000
        /*00e4*/ 	.short	0x000d
        /*00e6*/ 	.short	0x0048
        /*00e8*/ 	.byte	0x00, 0xf0, 0x11, 0x00


	//----- nvinfo : EIATTR_KPARAM_INFO
	.align		4
.L_36:
        /*00ec*/ 	.byte	0x04, 0x17
        /*00ee*/ 	.short	(.L_38 - .L_37)
.L_37:
        /*00f0*/ 	.word	0x00000000
        /*00f4*/ 	.short	0x000c
        /*00f6*/ 	.short	0x0044
        /*00f8*/ 	.byte	0x00, 0xf0, 0x11, 0x00


	//----- nvinfo : EIATTR_KPARAM_INFO
	.align		4
.L_38:
        /*00fc*/ 	.byte	0x04, 0x17
        /*00fe*/ 	.short	(.L_40 - .L_39)
.L_39:
        /*0100*/ 	.word	0x00000000
        /*0104*/ 	.short	0x000b
        /*0106*/ 	.short	0x0040
        /*0108*/ 	.byte	0x00, 0xf0, 0x11, 0x00


	//----- nvinfo : EIATTR_KPARAM_INFO
	.align		4
.L_40:
        /*010c*/ 	.byte	0x04, 0x17
        /*010e*/ 	.short	(.L_42 - .L_41)
.L_41:
        /*0110*/ 	.word	0x00000000
        /*0114*/ 	.short	0x000a
        /*0116*/ 	.short	0x003c
        /*0118*/ 	.byte	0x00, 0xf0, 0x11, 0x00


	//----- nvinfo : EIATTR_KPARAM_INFO
	.align		4
.L_42:
        /*011c*/ 	.byte	0x04, 0x17
        /*011e*/ 	.short	(.L_44 - .L_43)
.L_43:
        /*0120*/ 	.word	0x00000000
        /*0124*/ 	.short	0x0009
        /*0126*/ 	.short	0x0038
        /*0128*/ 	.byte	0x00, 0xf0, 0x11, 0x00


	//----- nvinfo : EIATTR_KPARAM_INFO
	.align		4
.L_44:
        /*012c*/ 	.byte	0x04, 0x17
        /*012e*/ 	.short	(.L_46 - .L_45)
.L_45:
        /*0130*/ 	.word	0x00000000
        /*0134*/ 	.short	0x0008
        /*0136*/ 	.short	0x0034
        /*0138*/ 	.byte	0x00, 0xf0, 0x11, 0x00


	//----- nvinfo : EIATTR_KPARAM_INFO
	.align		4
.L_46:
        /*013c*/ 	.byte	0x04, 0x17
        /*013e*/ 	.short	(.L_48 - .L_47)
.L_47:
        /*0140*/ 	.word	0x00000000
        /*0144*/ 	.short	0x0007
        /*0146*/ 	.short	0x0030
        /*0148*/ 	.byte	0x00, 0xf0, 0x11, 0x00


	//----- nvinfo : EIATTR_KPARAM_INFO
	.align		4
.L_48:
        /*014c*/ 	.byte	0x04, 0x17
        /*014e*/ 	.short	(.L_50 - .L_49)
.L_49:
        /*0150*/ 	.word	0x00000000
        /*0154*/ 	.short	0x0006
        /*0156*/ 	.short	0x002c
        /*0158*/ 	.byte	0x00, 0xf0, 0x11, 0x00


	//----- nvinfo : EIATTR_KPARAM_INFO
	.align		4
.L_50:
        /*015c*/ 	.byte	0x04, 0x17
        /*015e*/ 	.short	(.L_52 - .L_51)
.L_51:
        /*0160*/ 	.word	0x00000000
        /*0164*/ 	.short	0x0005
        /*0166*/ 	.short	0x0028
        /*0168*/ 	.byte	0x00, 0xf0, 0x11, 0x00


	//----- nvinfo : EIATTR_KPARAM_INFO
	.align		4
.L_52:
        /*016c*/ 	.byte	0x04, 0x17
        /*016e*/ 	.short	(.L_54 - .L_53)
.L_53:
        /*0170*/ 	.word	0x00000000
        /*0174*/ 	.short	0x0004
        /*0176*/ 	.short	0x0020
        /*0178*/ 	.byte	0x00, 0xf4, 0x21, 0x00


	//----- nvinfo : EIATTR_KPARAM_INFO
	.align		4
.L_54:
        /*017c*/ 	.byte	0x04, 0x17
        /*017e*/ 	.short	(.L_56 - .L_55)
.L_55:
        /*0180*/ 	.word	0x00000000
        /*0184*/ 	.short	0x0003
        /*0186*/ 	.short	0x0018
        /*0188*/ 	.byte	0x00, 0xf4, 0x21, 0x00


	//----- nvinfo : EIATTR_KPARAM_INFO
	.align		4
.L_56:
        /*018c*/ 	.byte	0x04, 0x17
        /*018e*/ 	.short	(.L_58 - .L_57)
.L_57:
        /*0190*/ 	.word	0x00000000
        /*0194*/ 	.short	0x0002
        /*0196*/ 	.short	0x0010
        /*0198*/ 	.byte	0x00, 0xf4, 0x21, 0x00


	//----- nvinfo : EIATTR_KPARAM_INFO
	.align		4
.L_58:
        /*019c*/ 	.byte	0x04, 0x17
        /*019e*/ 	.short	(.L_60 - .L_59)
.L_59:
        /*01a0*/ 	.word	0x00000000
        /*01a4*/ 	.short	0x0001
        /*01a6*/ 	.short	0x0008
        /*01a8*/ 	.byte	0x00, 0xf4, 0x21, 0x00


	//----- nvinfo : EIATTR_KPARAM_INFO
	.align		4
.L_60:
        /*01ac*/ 	.byte	0x04, 0x17
        /*01ae*/ 	.short	(.L_62 - .L_61)
.L_61:
        /*01b0*/ 	.word	0x00000000
        /*01b4*/ 	.short	0x0000
        /*01b6*/ 	.short	0x0000
        /*01b8*/ 	.byte	0x00, 0xf4, 0x21, 0x00


	//----- nvinfo : EIATTR_MAXREG_COUNT
	.align		4
.L_62:
        /*01bc*/ 	.byte	0x03, 0x1b
        /*01be*/ 	.short	0x00ff


	//----- nvinfo : EIATTR_NUM_BARRIERS
	.align		4
        /*01c0*/ 	.byte	0x02, 0x4c
        /*01c2*/ 	.byte	0x01
	.zero		1


	//----- nvinfo : EIATTR_MERCURY_ISA_VERSION
	.align		4
        /*01c4*/ 	.byte	0x03, 0x5f
        /*01c6*/ 	.short	0x0000


	//----- nvinfo : EIATTR_COOP_GROUP_MASK_REGIDS
	.align		4
        /*01c8*/ 	.byte	0x04, 0x29
        /*01ca*/ 	.short	(.L_64 - .L_63)


	//   ....[0]....
.L_63:
        /*01cc*/ 	.word	0xffffffff


	//   ....[1]....
        /*01d0*/ 	.word	0xffffffff


	//   ....[2]....
        /*01d4*/ 	.word	0xffffffff


	//   ....[3]....
        /*01d8*/ 	.word	0xffffffff


	//   ....[4]....
        /*01dc*/ 	.word	0xffffffff


	//   ....[5]....
        /*01e0*/ 	.word	0xffffffff


	//   ....[6]....
        /*01e4*/ 	.word	0xffffffff


	//   ....[7]....
        /*01e8*/ 	.word	0xffffffff


	//   ....[8]....
        /*01ec*/ 	.word	0xffffffff


	//   ....[9]....
        /*01f0*/ 	.word	0xffffffff


	//   ....[10]....
        /*01f4*/ 	.word	0xffffffff


	//   ....[11]....
        /*01f8*/ 	.word	0xffffffff


	//   ....[12]....
        /*01fc*/ 	.word	0xffffffff


	//   ....[13]....
        /*0200*/ 	.word	0xffffffff


	//   ....[14]....
        /*0204*/ 	.word	0xffffffff


	//   ....[15]....
        /*0208*/ 	.word	0xffffffff


	//   ....[16]....
        /*020c*/ 	.word	0xffffffff


	//   ....[17]....
        /*0210*/ 	.word	0xffffffff


	//   ....[18]....
        /*0214*/ 	.word	0xffffffff


	//   ....[19]....
        /*0218*/ 	.word	0xffffffff


	//   ....[20]....
        /*021c*/ 	.word	0xffffffff


	//   ....[21]....
        /*0220*/ 	.word	0xffffffff


	//   ....[22]....
        /*0224*/ 	.word	0xffffffff


	//   ....[23]....
        /*0228*/ 	.word	0xffffffff


	//   ....[24]....
        /*022c*/ 	.word	0xffffffff


	//   ....[25]....
        /*0230*/ 	.word	0xffffffff


	//   ....[26]....
        /*0234*/ 	.word	0xffffffff


	//   ....[27]....
        /*0238*/ 	.word	0xffffffff


	//   ....[28]....
        /*023c*/ 	.word	0xffffffff


	//   ....[29]....
        /*0240*/ 	.word	0xffffffff


	//   ....[30]....
        /*0244*/ 	.word	0xffffffff


	//   ....[31]....
        /*0248*/ 	.word	0xffffffff


	//   ....[32]....
        /*024c*/ 	.word	0xffffffff


	//   ....[33]....
        /*0250*/ 	.word	0xffffffff


	//----- nvinfo : EIATTR_COOP_GROUP_INSTR_OFFSETS
	.align		4
.L_64:
        /*0254*/ 	.byte	0x04, 0x28
        /*0256*/ 	.short	(.L_66 - .L_65)


	//   ....[0]....
.L_65:
        /*0258*/ 	.word	0x00002330


	//   ....[1]....
        /*025c*/ 	.word	0x000024b0


	//   ....[2]....
        /*0260*/ 	.word	0x000024e0


	//   ....[3]....
        /*0264*/ 	.word	0x00002550


	//   ....[4]....
        /*0268*/ 	.word	0x00002650


	//   ....[5]....
        /*026c*/ 	.word	0x00002670


	//   ....[6]....
        /*0270*/ 	.word	0x00002680


	//   ....[7]....
        /*0274*/ 	.word	0x00002690


	//   ....[8]....
        /*0278*/ 	.word	0x000026a0


	//   ....[9]....
        /*027c*/ 	.word	0x000026b0


	//   ....[10]....
        /*0280*/ 	.word	0x000026d0


	//   ....[11]....
        /*0284*/ 	.word	0x00002700


	//   ....[12]....
        /*0288*/ 	.word	0x00002720


	//   ....[13]....
        /*028c*/ 	.word	0x00002740


	//   ....[14]....
        /*0290*/ 	.word	0x00002750


	//   ....[15]....
        /*0294*/ 	.word	0x00002760


	//   ....[16]....
        /*0298*/ 	.word	0x00002880


	//   ....[17]....
        /*029c*/ 	.word	0x000029e0


	//   ....[18]....
        /*02a0*/ 	.word	0x00002a40


	//   ....[19]....
        /*02a4*/ 	.word	0x00002ae0


	//   ....[20]....
        /*02a8*/ 	.word	0x00002bd0


	//   ....[21]....
        /*02ac*/ 	.word	0x00002be0


	//   ....[22]....
        /*02b0*/ 	.word	0x00002c60


	//   ....[23]....
        /*02b4*/ 	.word	0x00002c80


	//   ....[24]....
        /*02b8*/ 	.word	0x00002ca0


	//   ....[25]....
        /*02bc*/ 	.word	0x00002d00


	//   ....[26]....
        /*02c0*/ 	.word	0x00002da0


	//   ....[27]....
        /*02c4*/ 	.word	0x00002e10


	//   ....[28]....
        /*02c8*/ 	.word	0x00002e30


	//   ....[29]....
        /*02cc*/ 	.word	0x00002ed0


	//   ....[30]....
        /*02d0*/ 	.word	0x00002f10


	//   ....[31]....
        /*02d4*/ 	.word	0x00002f20


	//   ....[32]....
        /*02d8*/ 	.word	0x00002f50


	//   ....[33]....
        /*02dc*/ 	.word	0x00002ff0


	//----- nvinfo : EIATTR_EXIT_INSTR_OFFSETS
	.align		4
.L_66:
        /*02e0*/ 	.byte	0x04, 0x1c
        /*02e2*/ 	.short	(.L_68 - .L_67)


	//   ....[0]....
.L_67:
        /*02e4*/ 	.word	0x00006120


	//   ....[1]....
        /*02e8*/ 	.word	0x000061c0


	//----- nvinfo : EIATTR_REQNTID
	.align		4
.L_68:
        /*02ec*/ 	.byte	0x04, 0x10
        /*02ee*/ 	.short	(.L_70 - .L_69)
.L_69:
        /*02f0*/ 	.word	0x00000100
        /*02f4*/ 	.word	0x00000001
        /*02f8*/ 	.word	0x00000001
.L_70:


//--------------------- .nv.callgraph             --------------------------
	.section	.nv.callgraph,"",@"SHT_CUDA_CALLGRAPH"
	.align	4
	.sectionentsize	8
	.align		4
        /*0000*/ 	.word	0x00000000
	.align		4
        /*0004*/ 	.word	0xffffffff
	.align		4
        /*0008*/ 	.word	0x00000000
	.align		4
        /*000c*/ 	.word	0xfffffffe
	.align		4
        /*0010*/ 	.word	0x00000000
	.align		4
        /*0014*/ 	.word	0xfffffffd
	.align		4
        /*0018*/ 	.word	0x00000000
	.align		4
        /*001c*/ 	.word	0xfffffffc


//--------------------- .nv.rel.action            --------------------------
	.section	.nv.rel.action,"",@"SHT_CUDA_RELOCINFO"
	.align	8
	.sectionentsize	8
        /*0000*/ 	.byte	0x73, 0x00, 0x00, 0x00, 0x00, 0x00, 0x00, 0x00, 0x00, 0x00, 0x00, 0x11, 0x25, 0x00, 0x05, 0x36


//--------------------- .nv.constant4             --------------------------
	.section	.nv.constant4,"a",@progbits
	.align	8
	.align		8
.nv.constant4:
        /*0000*/ 	.dword	_$_str


//--------------------- .nv.constant0.attn_fwd    --------------------------
	.section	.nv.constant0.attn_fwd,"a",@progbits
	.sectionflags	@""
	.align	4
.nv.constant0.attn_fwd:
	.zero		488


//--------------------- .text.attn_fwd            --------------------------
	.section	.text.attn_fwd,"ax",@progbits
	.sectioninfo	@"SHI_REGISTERS=171"
	.align	128
        .global         attn_fwd
        .type           attn_fwd,@function
        .size           attn_fwd,(.L_x_3 - attn_fwd)
        .other          attn_fwd,@"STO_CUDA_ENTRY STV_DEFAULT"
attn_fwd:
.text.attn_fwd:
[----:B------:R-:W-:Y:S02]  /*0000*/  IMAD.MOV.U32 R1, RZ, RZ, c[0x0][0x28] ;  /* 0x00000a00ff017624 */ /* 0x000fe400078e00ff */
[----:B------:R-:W0:Y:S01]  /*0010*/  S2UR UR5, SR_CTAID.X ;  /* 0x00000000000579c3 */ /* 0x000e220000002500 */
[----:B------:R-:W1:Y:S01]  /*0020*/  S2R R0, SR_TID.X ;  /* 0x0000000000007919 */ /* 0x000e620000002100 */
[----:B------:R-:W-:Y:S01]  /*0030*/  MOV R22, c[0x0][0x198] ;  /* 0x0000660000167a02 */ /* 0x000fe20000000f00 */
[----:B------:R-:W-:Y:S02]  /*0040*/  ULDC.64 UR14, c[0x0][0x118] ;  /* 0x00004600000e7ab9 */ /* 0x000fe40000000a00 */
[----:B------:R-:W2:Y:S01]  /*0050*/  S2R R2, SR_CTAID.Y ;  /* 0x0000000000027919 */ /* 0x000ea20000002600 */
[----:B0-----:R-:W-:Y:S01]  /*0060*/  USHF.L.U32 UR5, UR5, 0x6, URZ ;  /* 0x0000000605057899 */ /* 0x001fe2000800063f */
[----:B-1----:R-:W-:-:S04]  /*0070*/  SHF.R.U32.HI R18, RZ, 0x6, R0 ;  /* 0x00000006ff127819 */ /* 0x002fc80000011600 */
[----:B------:R-:W-:Y:S01]  /*0080*/  SGXT.U32 R18, R18, 0x2 ;  /* 0x000000021212781a */ /* 0x000fe20000000000 */
[----:B------:R-:W-:-:S04]  /*0090*/  IMAD.U32 R3, RZ, RZ, UR5 ;  /* 0x00000005ff037e24 */ /* 0x000fc8000f8e00ff */
[----:B------:R-:W-:Y:S01]  /*00a0*/  IMAD R9, R18, c[0x0][0x198], RZ ;  /* 0x0000660012097a24 */ /* 0x000fe200078e02ff */
[----:B------:R-:W-:Y:S01]  /*00b0*/  LOP3.LUT R120, R3, 0x3f, R0, 0xf8, !PT ;  /* 0x0000003f03787812 */ /* 0x000fe200078ef800 */
[----:B--2---:R-:W-:-:S03]  /*00c0*/  IMAD R3, R2, c[0x0][0x190], RZ ;  /* 0x0000640002037a24 */ /* 0x004fc600078e02ff */
[----:B------:R-:W-:Y:S01]  /*00d0*/  LEA R11, R22, R9, 0x2 ;  /* 0x00000009160b7211 */ /* 0x000fe200078e10ff */
[----:B------:R-:W-:Y:S02]  /*00e0*/  IMAD R5, R120, c[0x0][0x194], RZ ;  /* 0x0000650078057a24 */ /* 0x000fe400078e02ff */
[----:B------:R-:W-:Y:S02]  /*00f0*/  IMAD.SHL.U32 R4, R3, 0x2, RZ ;  /* 0x0000000203047824 */ /* 0x000fe400078e00ff */
[----:B------:R-:W-:Y:S02]  /*0100*/  IMAD.SHL.U32 R7, R5, 0x2, RZ ;  /* 0x0000000205077824 */ /* 0x000fe400078e00ff */
[----:B------:R-:W-:-:S03]  /*0110*/  IMAD.HI R3, R3, 0x2, RZ ;  /* 0x0000000203037827 */ /* 0x000fc600078e02ff */
[----:B------:R-:W-:Y:S01]  /*0120*/  IADD3 R48, P0, P1, R7, c[0x0][0x160], R4 ;  /* 0x0000580007307a10 */ /* 0x000fe2000791e004 */
[----:B------:R-:W-:-:S04]  /*0130*/  IMAD.HI R6, R5, 0x2, RZ ;  /* 0x0000000205067827 */ /* 0x000fc800078e02ff */
[----:B------:R-:W-:Y:S01]  /*0140*/  IMAD R7, R22, 0x4, R11 ;  /* 0x0000000416077824 */ /* 0x000fe200078e020b */
[----:B------:R-:W-:Y:S02]  /*0150*/  IADD3.X R50, R6, c[0x0][0x164], R3, P0, P1 ;  /* 0x0000590006327a10 */ /* 0x000fe400007e2403 */
[-C--:B------:R-:W-:Y:S01]  /*0160*/  LEA R4, P0, R9, R48.reuse, 0x1 ;  /* 0x0000003009047211 */ /* 0x080fe200078008ff */
[C---:B------:R-:W-:Y:S01]  /*0170*/  IMAD R3, R22.reuse, 0x4, R7 ;  /* 0x0000000416037824 */ /* 0x040fe200078e0207 */
[----:B------:R-:W-:Y:S02]  /*0180*/  LEA R8, P1, R7, R48, 0x1 ;  /* 0x0000003007087211 */ /* 0x000fe400078208ff */
[----:B------:R-:W-:Y:S02]  /*0190*/  LEA.HI.X.SX32 R5, R9, R50, 0x1, P0 ;  /* 0x0000003209057211 */ /* 0x000fe400000f0eff */
[----:B------:R-:W-:Y:S02]  /*01a0*/  LEA R6, P0, R11, R48, 0x1 ;  /* 0x000000300b067211 */ /* 0x000fe400078008ff */
[----:B------:R-:W-:Y:S01]  /*01b0*/  LEA.HI.X.SX32 R9, R7, R50, 0x1, P1 ;  /* 0x0000003207097211 */ /* 0x000fe200008f0eff */
[----:B------:R0:W2:Y:S01]  /*01c0*/  LDG.E.U16 R23, [R4.64] ;  /* 0x0000000e04177981 */ /* 0x0000a2000c1e1500 */
[----:B------:R-:W-:-:S02]  /*01d0*/  LEA R13, R22, R3, 0x2 ;  /* 0x00000003160d7211 */ /* 0x000fc400078e10ff */
[----:B------:R-:W-:Y:S01]  /*01e0*/  LEA R10, P1, R3, R48, 0x1 ;  /* 0x00000030030a7211 */ /* 0x000fe200078208ff */
[----:B------:R1:W3:Y:S01]  /*01f0*/  LDG.E.U16 R25, [R8.64] ;  /* 0x0000000e08197981 */ /* 0x0002e2000c1e1500 */
[-C--:B------:R-:W-:Y:S02]  /*0200*/  LEA.HI.X.SX32 R7, R11, R50.reuse, 0x1, P0 ;  /* 0x000000320b077211 */ /* 0x080fe400000f0eff */
[----:B------:R-:W-:Y:S01]  /*0210*/  LEA.HI.X.SX32 R11, R3, R50, 0x1, P1 ;  /* 0x00000032030b7211 */ /* 0x000fe200008f0eff */
[C---:B------:R-:W-:Y:S01]  /*0220*/  IMAD R3, R22.reuse, 0x4, R13 ;  /* 0x0000000416037824 */ /* 0x040fe200078e020d */
[C---:B------:R-:W-:Y:S01]  /*0230*/  LEA R12, P0, R13.reuse, R48, 0x1 ;  /* 0x000000300d0c7211 */ /* 0x040fe200078008ff */
[----:B------:R4:W5:Y:S02]  /*0240*/  LDG.E.U16 R24, [R6.64] ;  /* 0x0000000e06187981 */ /* 0x000964000c1e1500 */
[----:B------:R-:W-:Y:S01]  /*0250*/  IMAD R15, R22, 0x4, R3 ;  /* 0x00000004160f7824 */ /* 0x000fe200078e0203 */
[----:B------:R-:W-:Y:S01]  /*0260*/  LEA.HI.X.SX32 R13, R13, R50, 0x1, P0 ;  /* 0x000000320d0d7211 */ /* 0x000fe200000f0eff */
[----:B------:R4:W5:Y:S01]  /*0270*/  LDG.E.U16 R26, [R10.64] ;  /* 0x0000000e0a1a7981 */ /* 0x000962000c1e1500 */
[----:B0-----:R-:W-:-:S02]  /*0280*/  LEA R4, P0, R3, R48, 0x1 ;  /* 0x0000003003047211 */ /* 0x001fc400078008ff */
[----:B------:R-:W-:Y:S01]  /*0290*/  LEA R16, R22, R15, 0x2 ;  /* 0x0000000f16107211 */ /* 0x000fe200078e10ff */
[----:B------:R0:W5:Y:S01]  /*02a0*/  LDG.E.U16 R27, [R12.64] ;  /* 0x0000000e0c1b7981 */ /* 0x000162000c1e1500 */
[----:B------:R-:W-:Y:S02]  /*02b0*/  LEA.HI.X.SX32 R5, R3, R50, 0x1, P0 ;  /* 0x0000003203057211 */ /* 0x000fe400000f0eff */
[-C--:B-1----:R-:W-:Y:S01]  /*02c0*/  LEA R8, P0, R16, R48.reuse, 0x1 ;  /* 0x0000003010087211 */ /* 0x082fe200078008ff */
[----:B------:R-:W-:Y:S01]  /*02d0*/  IMAD R3, R22, 0x4, R16 ;  /* 0x0000000416037824 */ /* 0x000fe200078e0210 */
[----:B------:R-:W-:Y:S01]  /*02e0*/  LEA R14, P1, R15, R48, 0x1 ;  /* 0x000000300f0e7211 */ /* 0x000fe200078208ff */
[----:B------:R1:W5:Y:S01]  /*02f0*/  LDG.E.U16 R28, [R4.64] ;  /* 0x0000000e041c7981 */ /* 0x000362000c1e1500 */
[----:B------:R-:W-:Y:S01]  /*0300*/  LEA.HI.X.SX32 R9, R16, R50, 0x1, P0 ;  /* 0x0000003210097211 */ /* 0x000fe200000f0eff */
[----:B----4-:R-:W-:Y:S01]  /*0310*/  IMAD R11, R22, 0x4, R3 ;  /* 0x00000004160b7824 */ /* 0x010fe200078e0203 */
[----:B------:R-:W-:-:S02]  /*0320*/  LEA R6, P0, R3, R48, 0x1 ;  /* 0x0000003003067211 */ /* 0x000fc400078008ff */
[-C--:B------:R-:W-:Y:S01]  /*0330*/  LEA.HI.X.SX32 R15, R15, R50.reuse, 0x1, P1 ;  /* 0x000000320f0f7211 */ /* 0x080fe200008f0eff */
[----:B------:R4:W5:Y:S01]  /*0340*/  LDG.E.U16 R30, [R8.64] ;  /* 0x0000000e081e7981 */ /* 0x000962000c1e1500 */
[----:B------:R-:W-:Y:S02]  /*0350*/  LEA.HI.X.SX32 R7, R3, R50, 0x1, P0 ;  /* 0x0000003203077211 */ /* 0x000fe400000f0eff */
[C---:B------:R-:W-:Y:S01]  /*0360*/  LEA R3, R22.reuse, R11, 0x2 ;  /* 0x0000000b16037211 */ /* 0x040fe200078e10ff */
[----:B------:R4:W5:Y:S01]  /*0370*/  LDG.E.U16 R29, [R14.64] ;  /* 0x0000000e0e1d7981 */ /* 0x000962000c1e1500 */
[-C--:B------:R-:W-:Y:S02]  /*0380*/  LEA R10, P0, R11, R48.reuse, 0x1 ;  /* 0x000000300b0a7211 */ /* 0x080fe400078008ff */
[----:B0-----:R-:W-:Y:S01]  /*0390*/  LEA R12, P1, R3, R48, 0x1 ;  /* 0x00000030030c7211 */ /* 0x001fe200078208ff */
[C---:B------:R-:W-:Y:S01]  /*03a0*/  IMAD R16, R22.reuse, 0x4, R3 ;  /* 0x0000000416107824 */ /* 0x040fe200078e0203 */
[-C--:B------:R-:W-:Y:S01]  /*03b0*/  LEA.HI.X.SX32 R11, R11, R50.reuse, 0x1, P0 ;  /* 0x000000320b0b7211 */ /* 0x080fe200000f0eff */
[----:B------:R0:W5:Y:S01]  /*03c0*/  LDG.E.U16 R31, [R6.64] ;  /* 0x0000000e061f7981 */ /* 0x000162000c1e1500 */
[----:B------:R-:W-:Y:S01]  /*03d0*/  LEA.HI.X.SX32 R13, R3, R50, 0x1, P1 ;  /* 0x00000032030d7211 */ /* 0x000fe200008f0eff */
[----:B------:R-:W-:Y:S01]  /*03e0*/  IMAD R3, R22, 0x4, R16 ;  /* 0x0000000416037824 */ /* 0x000fe200078e0210 */
[C---:B-1----:R-:W-:Y:S01]  /*03f0*/  LEA R4, P0, R16.reuse, R48, 0x1 ;  /* 0x0000003010047211 */ /* 0x042fe200078008ff */
[----:B------:R1:W5:Y:S03]  /*0400*/  LDG.E.U16 R32, [R10.64] ;  /* 0x0000000e0a207981 */ /* 0x000366000c1e1500 */
[----:B------:R-:W-:Y:S01]  /*0410*/  LEA.HI.X.SX32 R5, R16, R50, 0x1, P0 ;  /* 0x0000003210057211 */ /* 0x000fe200000f0eff */
[----:B------:R1:W5:Y:S01]  /*0420*/  LDG.E.U16 R33, [R12.64] ;  /* 0x0000000e0c217981 */ /* 0x000362000c1e1500 */
[----:B----4-:R-:W-:-:S02]  /*0430*/  LEA R8, P0, R3, R48, 0x1 ;  /* 0x0000003003087211 */ /* 0x010fc400078008ff */
[----:B------:R-:W-:Y:S01]  /*0440*/  LEA R15, R22, R3, 0x2 ;  /* 0x00000003160f7211 */ /* 0x000fe200078e10ff */
[----:B------:R4:W5:Y:S01]  /*0450*/  LDG.E.U16 R34, [R4.64] ;  /* 0x0000000e04227981 */ /* 0x000962000c1e1500 */
[----:B------:R-:W-:-:S03]  /*0460*/  LEA.HI.X.SX32 R9, R3, R50, 0x1, P0 ;  /* 0x0000003203097211 */ /* 0x000fc600000f0eff */
[C---:B------:R-:W-:Y:S01]  /*0470*/  IMAD R3, R22.reuse, 0x4, R15 ;  /* 0x0000000416037824 */ /* 0x040fe200078e020f */
[-C--:B0-----:R-:W-:Y:S01]  /*0480*/  LEA R6, P0, R15, R48.reuse, 0x1 ;  /* 0x000000300f067211 */ /* 0x081fe200078008ff */
[----:B------:R0:W5:Y:S02]  /*0490*/  LDG.E.U16 R35, [R8.64] ;  /* 0x0000000e08237981 */ /* 0x000164000c1e1500 */
[C---:B------:R-:W-:Y:S01]  /*04a0*/  IMAD R16, R22.reuse, 0x4, R3 ;  /* 0x0000000416107824 */ /* 0x040fe200078e0203 */
[----:B------:R-:W-:Y:S02]  /*04b0*/  LEA R14, P1, R3, R48, 0x1 ;  /* 0x00000030030e7211 */ /* 0x000fe400078208ff */
[-C--:B------:R-:W-:Y:S02]  /*04c0*/  LEA.HI.X.SX32 R7, R15, R50.reuse, 0x1, P0 ;  /* 0x000000320f077211 */ /* 0x080fe400000f0eff */
[----:B------:R-:W-:Y:S02]  /*04d0*/  LEA.HI.X.SX32 R15, R3, R50, 0x1, P1 ;  /* 0x00000032030f7211 */ /* 0x000fe400008f0eff */
[----:B------:R-:W-:Y:S01]  /*04e0*/  LEA R3, R22, R16, 0x2 ;  /* 0x0000001016037211 */ /* 0x000fe200078e10ff */
[----:B------:R0:W5:Y:S01]  /*04f0*/  LDG.E.U16 R36, [R6.64] ;  /* 0x0000000e06247981 */ /* 0x000162000c1e1500 */
[----:B-1----:R-:W-:-:S03]  /*0500*/  LEA R10, P0, R16, R48, 0x1 ;  /* 0x00000030100a7211 */ /* 0x002fc600078008ff */
[----:B------:R-:W-:Y:S01]  /*0510*/  IMAD R12, R22, 0x4, R3 ;  /* 0x00000004160c7824 */ /* 0x000fe200078e0203 */
[----:B------:R-:W-:Y:S01]  /*0520*/  LEA.HI.X.SX32 R11, R16, R50, 0x1, P0 ;  /* 0x00000032100b7211 */ /* 0x000fe200000f0eff */
[----:B------:R1:W5:Y:S01]  /*0530*/  LDG.E.U16 R37, [R14.64] ;  /* 0x0000000e0e257981 */ /* 0x000362000c1e1500 */
[C---:B----4-:R-:W-:Y:S01]  /*0540*/  LEA R4, P0, R3.reuse, R48, 0x1 ;  /* 0x0000003003047211 */ /* 0x050fe200078008ff */
[C---:B------:R-:W-:Y:S02]  /*0550*/  IMAD R13, R22.reuse, 0x4, R12 ;  /* 0x00000004160d7824 */ /* 0x040fe400078e020c */
[----:B------:R4:W5:Y:S01]  /*0560*/  LDG.E.U16 R38, [R10.64] ;  /* 0x0000000e0a267981 */ /* 0x000962000c1e1500 */
[----:B------:R-:W-:Y:S02]  /*0570*/  LEA.HI.X.SX32 R5, R3, R50, 0x1, P0 ;  /* 0x0000003203057211 */ /* 0x000fe400000f0eff */
[----:B------:R-:W-:Y:S02]  /*0580*/  LEA R3, R22, R13, 0x2 ;  /* 0x0000000d16037211 */ /* 0x000fe400078e10ff */
[-C--:B0-----:R-:W-:Y:S01]  /*0590*/  LEA R8, P0, R12, R48.reuse, 0x1 ;  /* 0x000000300c087211 */ /* 0x081fe200078008ff */
[----:B------:R0:W5:Y:S02]  /*05a0*/  LDG.E.U16 R39, [R4.64] ;  /* 0x0000000e04277981 */ /* 0x000164000c1e1500 */
[----:B------:R-:W-:Y:S01]  /*05b0*/  IMAD R16, R22, 0x4, R3 ;  /* 0x0000000416107824 */ /* 0x000fe200078e0203 */
[----:B------:R-:W-:-:S03]  /*05c0*/  LEA R6, P1, R13, R48, 0x1 ;  /* 0x000000300d067211 */ /* 0x000fc600078208ff */
[----:B------:R-:W-:Y:S01]  /*05d0*/  IMAD R17, R22, 0x4, R16 ;  /* 0x0000000416117824 */ /* 0x000fe200078e0210 */
[----:B------:R-:W-:Y:S02]  /*05e0*/  LEA.HI.X.SX32 R9, R12, R50, 0x1, P0 ;  /* 0x000000320c097211 */ /* 0x000fe400000f0eff */
[----:B------:R-:W-:Y:S02]  /*05f0*/  LEA R12, P0, R3, R48, 0x1 ;  /* 0x00000030030c7211 */ /* 0x000fe400078008ff */
[C---:B-1----:R-:W-:Y:S01]  /*0600*/  LEA R15, R22.reuse, R17, 0x2 ;  /* 0x00000011160f7211 */ /* 0x042fe200078e10ff */
[----:B------:R1:W5:Y:S01]  /*0610*/  LDG.E.U16 R40, [R8.64] ;  /* 0x0000000e08287981 */ /* 0x000362000c1e1500 */
[-C--:B------:R-:W-:Y:S02]  /*0620*/  LEA.HI.X.SX32 R7, R13, R50.reuse, 0x1, P1 ;  /* 0x000000320d077211 */ /* 0x080fe400008f0eff */
[----:B------:R-:W-:Y:S01]  /*0630*/  LEA.HI.X.SX32 R13, R3, R50, 0x1, P0 ;  /* 0x00000032030d7211 */ /* 0x000fe200000f0eff */
[----:B------:R-:W-:Y:S01]  /*0640*/  IMAD R3, R22, 0x4, R15 ;  /* 0x0000000416037824 */ /* 0x000fe200078e020f */
[C---:B----4-:R-:W-:Y:S01]  /*0650*/  LEA R10, P0, R16.reuse, R48, 0x1 ;  /* 0x00000030100a7211 */ /* 0x050fe200078008ff */
[----:B------:R4:W5:Y:S03]  /*0660*/  LDG.E.U16 R41, [R6.64] ;  /* 0x0000000e06297981 */ /* 0x000966000c1e1500 */
[----:B------:R-:W-:Y:S01]  /*0670*/  LEA.HI.X.SX32 R11, R16, R50, 0x1, P0 ;  /* 0x00000032100b7211 */ /* 0x000fe200000f0eff */
[C---:B------:R-:W-:Y:S01]  /*0680*/  IMAD R16, R22.reuse, 0x4, R3 ;  /* 0x0000000416107824 */ /* 0x040fe200078e0203 */
[C---:B0-----:R-:W-:Y:S01]  /*0690*/  LEA R4, P0, R17.reuse, R48, 0x1 ;  /* 0x0000003011047211 */ /* 0x041fe200078008ff */
[----:B------:R0:W5:Y:S03]  /*06a0*/  LDG.E.U16 R42, [R12.64] ;  /* 0x0000000e0c2a7981 */ /* 0x000166000c1e1500 */
[----:B------:R-:W-:Y:S01]  /*06b0*/  LEA R19, R22, R16, 0x2 ;  /* 0x0000001016137211 */ /* 0x000fe200078e10ff */
[----:B------:R0:W5:Y:S01]  /*06c0*/  LDG.E.U16 R43, [R10.64] ;  /* 0x0000000e0a2b7981 */ /* 0x000162000c1e1500 */
[----:B------:R-:W-:-:S03]  /*06d0*/  LEA.HI.X.SX32 R5, R17, R50, 0x1, P0 ;  /* 0x0000003211057211 */ /* 0x000fc600000f0eff */
[----:B------:R-:W-:Y:S01]  /*06e0*/  IMAD R17, R22, 0x4, R19 ;  /* 0x0000000416117824 */ /* 0x000fe200078e0213 */
[-C--:B-1----:R-:W-:Y:S01]  /*06f0*/  LEA R8, P0, R16, R48.reuse, 0x1 ;  /* 0x0000003010087211 */ /* 0x082fe200078008ff */
[----:B------:R1:W5:Y:S02]  /*0700*/  LDG.E.U16 R44, [R4.64] ;  /* 0x0000000e042c7981 */ /* 0x000364000c1e1500 */
[----:B------:R-:W-:Y:S01]  /*0710*/  IMAD R20, R22, 0x4, R17 ;  /* 0x0000000416147824 */ /* 0x000fe200078e0211 */
[----:B------:R-:W-:Y:S02]  /*0720*/  LEA R14, P1, R15, R48, 0x1 ;  /* 0x000000300f0e7211 */ /* 0x000fe400078208ff */
[----:B------:R-:W-:Y:S02]  /*0730*/  LEA.HI.X.SX32 R9, R16, R50, 0x1, P0 ;  /* 0x0000003210097211 */ /* 0x000fe400000f0eff */
[C---:B----4-:R-:W-:Y:S02]  /*0740*/  LEA R7, R22.reuse, R20, 0x2 ;  /* 0x0000001416077211 */ /* 0x050fe400078e10ff */
[----:B0-----:R-:W-:Y:S01]  /*0750*/  LEA R12, P0, R17, R48, 0x1 ;  /* 0x00000030110c7211 */ /* 0x001fe200078008ff */
[----:B------:R0:W4:Y:S01]  /*0760*/  LDG.E.U16 R46, [R8.64] ;  /* 0x0000000e082e7981 */ /* 0x000122000c1e1500 */
[-C--:B------:R-:W-:Y:S01]  /*0770*/  LEA.HI.X.SX32 R15, R15, R50.reuse, 0x1, P1 ;  /* 0x000000320f0f7211 */ /* 0x080fe200008f0eff */
[----:B------:R-:W-:Y:S01]  /*0780*/  IMAD R21, R22, 0x4, R7 ;  /* 0x0000000416157824 */ /* 0x000fe200078e0207 */
[----:B------:R-:W-:-:S02]  /*0790*/  LEA.HI.X.SX32 R13, R17, R50, 0x1, P0 ;  /* 0x00000032110d7211 */ /* 0x000fc400000f0eff */
[-C--:B------:R-:W-:Y:S01]  /*07a0*/  LEA R10, P1, R7, R48.reuse, 0x1 ;  /* 0x00000030070a7211 */ /* 0x080fe200078208ff */
[----:B------:R-:W-:Y:S01]  /*07b0*/  IMAD R17, R22, 0x4, R21 ;  /* 0x0000000416117824 */ /* 0x000fe200078e0215 */
[----:B------:R-:W-:Y:S01]  /*07c0*/  LEA R6, P0, R3, R48, 0x1 ;  /* 0x0000003003067211 */ /* 0x000fe200078008ff */
[----:B------:R0:W4:Y:S01]  /*07d0*/  LDG.E.U16 R45, [R14.64] ;  /* 0x0000000e0e2d7981 */ /* 0x000122000c1e1500 */
[-C--:B------:R-:W-:Y:S02]  /*07e0*/  LEA.HI.X.SX32 R11, R7, R50.reuse, 0x1, P1 ;  /* 0x00000032070b7211 */ /* 0x080fe400008f0eff */
[----:B------:R-:W-:Y:S01]  /*07f0*/  LEA.HI.X.SX32 R7, R3, R50, 0x1, P0 ;  /* 0x0000003203077211 */ /* 0x000fe200000f0eff */
[----:B------:R0:W4:Y:S01]  /*0800*/  LDG.E.U16 R47, [R12.64] ;  /* 0x0000000e0c2f7981 */ /* 0x000122000c1e1500 */
[-C--:B-1----:R-:W-:Y:S02]  /*0810*/  LEA R4, P0, R19, R48.reuse, 0x1 ;  /* 0x0000003013047211 */ /* 0x082fe400078008ff */
[----:B0-----:R-:W-:Y:S01]  /*0820*/  LEA R8, P1, R20, R48, 0x1 ;  /* 0x0000003014087211 */ /* 0x001fe200078208ff */
[----:B------:R-:W4:Y:S01]  /*0830*/  LDG.E.U16 R10, [R10.64] ;  /* 0x0000000e0a0a7981 */ /* 0x000f22000c1e1500 */
[----:B------:R-:W-:-:S02]  /*0840*/  LEA R22, R22, R17, 0x2 ;  /* 0x0000001116167211 */ /* 0x000fc400078e10ff */
[----:B------:R-:W-:Y:S01]  /*0850*/  LEA R16, P2, R17, R48, 0x1 ;  /* 0x0000003011107211 */ /* 0x000fe200078408ff */
[----:B------:R0:W4:Y:S01]  /*0860*/  LDG.E.U16 R6, [R6.64] ;  /* 0x0000000e06067981 */ /* 0x000122000c1e1500 */
[-C--:B------:R-:W-:Y:S02]  /*0870*/  LEA.HI.X.SX32 R5, R19, R50.reuse, 0x1, P0 ;  /* 0x0000003213057211 */ /* 0x080fe400000f0eff */
[----:B------:R-:W-:Y:S02]  /*0880*/  LEA.HI.X.SX32 R9, R20, R50, 0x1, P1 ;  /* 0x0000003214097211 */ /* 0x000fe400008f0eff */
[-C--:B------:R-:W-:Y:S01]  /*0890*/  LEA R14, P0, R21, R48.reuse, 0x1 ;  /* 0x00000030150e7211 */ /* 0x080fe200078008ff */
[----:B------:R1:W4:Y:S01]  /*08a0*/  LDG.E.U16 R4, [R4.64] ;  /* 0x0000000e04047981 */ /* 0x000322000c1e1500 */
[----:B------:R-:W-:Y:S02]  /*08b0*/  LEA R12, P1, R22, R48, 0x1 ;  /* 0x00000030160c7211 */ /* 0x000fe400078208ff */
[-C--:B------:R-:W-:Y:S01]  /*08c0*/  LEA.HI.X.SX32 R17, R17, R50.reuse, 0x1, P2 ;  /* 0x0000003211117211 */ /* 0x080fe200010f0eff */
[----:B------:R-:W4:Y:S01]  /*08d0*/  LDG.E.U16 R8, [R8.64] ;  /* 0x0000000e08087981 */ /* 0x000f22000c1e1500 */
[----:B------:R-:W-:-:S02]  /*08e0*/  LEA.HI.X.SX32 R15, R21, R50, 0x1, P0 ;  /* 0x00000032150f7211 */ /* 0x000fc400000f0eff */
[----:B------:R-:W-:Y:S01]  /*08f0*/  LEA.HI.X.SX32 R13, R22, R50, 0x1, P1 ;  /* 0x00000032160d7211 */ /* 0x000fe200008f0eff */
[----:B------:R-:W4:Y:S04]  /*0900*/  LDG.E.U16 R16, [R16.64] ;  /* 0x0000000e10107981 */ /* 0x000f28000c1e1500 */
[----:B------:R-:W4:Y:S04]  /*0910*/  LDG.E.U16 R14, [R14.64] ;  /* 0x0000000e0e0e7981 */ /* 0x000f28000c1e1500 */
[----:B------:R-:W4:Y:S01]  /*0920*/  LDG.E.U16 R12, [R12.64] ;  /* 0x0000000e0c0c7981 */ /* 0x000f22000c1e1500 */
[----:B------:R-:W-:Y:S01]  /*0930*/  UIADD3 UR13, UR5, 0x40, URZ ;  /* 0x00000040050d7890 */ /* 0x000fe2000fffe03f */
[----:B------:R-:W-:-:S03]  /*0940*/  LOP3.LUT R3, R0, 0xc0, RZ, 0xc0, !PT ;  /* 0x000000c000037812 */ /* 0x000fc600078ec0ff */
[----:B------:R-:W-:Y:S01]  /*0950*/  UISETP.GE.AND UP0, UPT, UR13, 0x1, UPT ;  /* 0x000000010d00788c */ /* 0x000fe2000bf06270 */
[----:B------:R-:W-:Y:S01]  /*0960*/  IMAD.SHL.U32 R119, R0, 0x2, RZ ;  /* 0x0000000200777824 */ /* 0x000fe200078e00ff */
[----:B------:R-:W-:-:S04]  /*0970*/  SHF.R.U32.HI R20, RZ, 0x2, R3 ;  /* 0x00000002ff147819 */ /* 0x000fc80000011603 */
[----:B------:R-:W-:Y:S02]  /*0980*/  PLOP3.LUT P0, PT, PT, PT, UP0, 0x80, 0x0 ;  /* 0x000000000000781c */ /* 0x000fe40003f0f008 */
[----:B------:R-:W-:Y:S02]  /*0990*/  LOP3.LUT R3, R0, 0x20, RZ, 0xc0, !PT ;  /* 0x0000002000037812 */ /* 0x000fe400078ec0ff */
[----:B------:R-:W-:Y:S02]  /*09a0*/  LOP3.LUT R20, R20, 0x1fe, R119, 0x78, !PT ;  /* 0x000001fe14147812 */ /* 0x000fe400078e7877 */
[C---:B0-----:R-:W-:Y:S01]  /*09b0*/  LOP3.LUT R7, R0.reuse, 0x80, RZ, 0xc0, !PT ;  /* 0x0000008000077812 */ /* 0x041fe200078ec0ff */
[----:B------:R0:W1:Y:S01]  /*09c0*/  R2UR UR12, R3 ;  /* 0x00000000030c73c2 */ /* 0x00006200000e0000 */
[----:B------:R-:W-:Y:S02]  /*09d0*/  LOP3.LUT R122, R0, 0xff, RZ, 0xc0, !PT ;  /* 0x000000ff007a7812 */ /* 0x000fe400078ec0ff */
[----:B------:R-:W-:-:S02]  /*09e0*/  SHF.R.S32.HI R117, RZ, 0x4, R0 ;  /* 0x00000004ff757819 */ /* 0x000fc40000011400 */
[----:B0-----:R-:W-:-:S03]  /*09f0*/  LOP3.LUT R3, R20, 0x40, RZ, 0x3c, !PT ;  /* 0x0000004014037812 */ /* 0x001fc600078e3cff */
[----:B------:R0:W0:Y:S01]  /*0a00*/  R2UR UR8, R7 ;  /* 0x00000000070873c2 */ /* 0x00002200000e0000 */
[----:B------:R-:W-:Y:S01]  /*0a10*/  IMAD.MOV.U32 R116, RZ, RZ, 0x3f800000 ;  /* 0x3f800000ff747424 */ /* 0x000fe200078e00ff */
[----:B------:R-:W-:Y:S01]  /*0a20*/  MOV R103, 0xff800000 ;  /* 0xff80000000677802 */ /* 0x000fe20000000f00 */
[----:B------:R-:W-:Y:S01]  /*0a30*/  IMAD.MOV.U32 R100, RZ, RZ, -0x800000 ;  /* 0xff800000ff647424 */ /* 0x000fe200078e00ff */
[----:B------:R-:W-:Y:S01]  /*0a40*/  MOV R102, 0xff800000 ;  /* 0xff80000000667802 */ /* 0x000fe20000000f00 */
[----:B------:R-:W-:Y:S01]  /*0a50*/  IMAD.MOV.U32 R99, RZ, RZ, -0x800000 ;  /* 0xff800000ff637424 */ /* 0x000fe200078e00ff */
[----:B------:R-:W-:Y:S01]  /*0a60*/  MOV R97, 0xff800000 ;  /* 0xff80000000617802 */ /* 0x000fe20000000f00 */
[----:B------:R-:W-:Y:S01]  /*0a70*/  IMAD.MOV.U32 R101, RZ, RZ, -0x800000 ;  /* 0xff800000ff657424 */ /* 0x000fe200078e00ff */
[----:B------:R-:W-:Y:S01]  /*0a80*/  MOV R114, 0x3f800000 ;  /* 0x3f80000000727802 */ /* 0x000fe20000000f00 */
[----:B------:R-:W-:Y:S01]  /*0a90*/  IMAD.MOV.U32 R96, RZ, RZ, -0x800000 ;  /* 0xff800000ff607424 */ /* 0x000fe200078e00ff */
[----:B------:R-:W-:Y:S01]  /*0aa0*/  CS2R R48, SRZ ;  /* 0x0000000000307805 */ /* 0x000fe2000001ff00 */
[----:B------:R-:W-:Y:S01]  /*0ab0*/  IMAD.MOV.U32 R98, RZ, RZ, -0x800000 ;  /* 0xff800000ff627424 */ /* 0x000fe200078e00ff */
[----:B------:R-:W-:Y:S01]  /*0ac0*/  CS2R R50, SRZ ;  /* 0x0000000000327805 */ /* 0x000fe2000001ff00 */
[----:B------:R-:W-:Y:S01]  /*0ad0*/  IMAD.MOV.U32 R115, RZ, RZ, 0x3f800000 ;  /* 0x3f800000ff737424 */ /* 0x000fe200078e00ff */
[----:B------:R-:W-:Y:S01]  /*0ae0*/  CS2R R56, SRZ ;  /* 0x0000000000387805 */ /* 0x000fe2000001ff00 */
[----:B------:R-:W-:Y:S01]  /*0af0*/  IMAD.MOV.U32 R113, RZ, RZ, 0x3f800000 ;  /* 0x3f800000ff717424 */ /* 0x000fe200078e00ff */
[----:B------:R-:W-:Y:S01]  /*0b00*/  CS2R R58, SRZ ;  /* 0x00000000003a7805 */ /* 0x000fe2000001ff00 */
[----:B------:R-:W-:Y:S01]  /*0b10*/  IMAD.MOV.U32 R112, RZ, RZ, 0x3f800000 ;  /* 0x3f800000ff707424 */ /* 0x000fe200078e00ff */
[----:B------:R-:W-:Y:S01]  /*0b20*/  CS2R R52, SRZ ;  /* 0x0000000000347805 */ /* 0x000fe2000001ff00 */
[----:B-1----:R-:W-:Y:S01]  /*0b30*/  IMAD.MOV.U32 R5, RZ, RZ, 0x3f800000 ;  /* 0x3f800000ff057424 */ /* 0x002fe200078e00ff */
[----:B------:R-:W-:Y:S01]  /*0b40*/  CS2R R54, SRZ ;  /* 0x0000000000367805 */ /* 0x000fe2000001ff00 */
        /* <DEDUP_REMOVED lines=9> */
[----:B------:R-:W-:Y:S01]  /*0be0*/  ISETP.GE.U32.AND P5, PT, R122, 0x40, PT ;  /* 0x000000407a00780c */ /* 0x000fe20003fa6070 */
[----:B------:R-:W-:Y:S01]  /*0bf0*/  CS2R R78, SRZ ;  /* 0x00000000004e7805 */ /* 0x000fe2000001ff00 */
[----:B------:R-:W-:Y:S01]  /*0c00*/  LOP3.LUT R121, R0, 0x1c, RZ, 0xc0, !PT ;  /* 0x0000001c00797812 */ /* 0x000fe200078ec0ff */
[----:B0-----:R-:W-:Y:S01]  /*0c10*/  IMAD R7, R18, c[0x0][0x1c8], RZ ;  /* 0x0000720012077a24 */ /* 0x001fe200078e02ff */
[----:B------:R-:W-:-:S02]  /*0c20*/  LOP3.LUT R118, R0, 0x7, RZ, 0xc0, !PT ;  /* 0x0000000700767812 */ /* 0x000fc400078ec0ff */
[----:B------:R-:W-:Y:S01]  /*0c30*/  SGXT R117, R117, 0x1 ;  /* 0x000000017575781a */ /* 0x000fe20000000200 */
[----:B--2---:R-:W-:Y:S04]  /*0c40*/  STS.U16 [R20], R23 ;  /* 0x0000001714007388 */ /* 0x004fe80000000400 */
[----:B---3--:R-:W-:Y:S04]  /*0c50*/  STS.U16 [R20+0x400], R25 ;  /* 0x0004001914007388 */ /* 0x008fe80000000400 */
[----:B-----5:R-:W-:Y:S04]  /*0c60*/  STS.U16 [R20+0x800], R27 ;  /* 0x0008001b14007388 */ /* 0x020fe80000000400 */
[----:B------:R-:W-:Y:S04]  /*0c70*/  STS.U16 [R20+0xc00], R29 ;  /* 0x000c001d14007388 */ /* 0x000fe80000000400 */
[----:B------:R-:W-:Y:S04]  /*0c80*/  STS.U16 [R20+0x1000], R31 ;  /* 0x0010001f14007388 */ /* 0x000fe80000000400 */
[----:B------:R-:W-:Y:S04]  /*0c90*/  STS.U16 [R20+0x1400], R33 ;  /* 0x0014002114007388 */ /* 0x000fe80000000400 */
[----:B------:R-:W-:Y:S04]  /*0ca0*/  STS.U16 [R20+0x1800], R35 ;  /* 0x0018002314007388 */ /* 0x000fe80000000400 */
[----:B------:R-:W-:Y:S04]  /*0cb0*/  STS.U16 [R20+0x1c00], R37 ;  /* 0x001c002514007388 */ /* 0x000fe80000000400 */
[----:B------:R-:W-:Y:S04]  /*0cc0*/  STS.U16 [R20+0x2000], R39 ;  /* 0x0020002714007388 */ /* 0x000fe80000000400 */
[----:B------:R-:W-:Y:S04]  /*0cd0*/  STS.U16 [R20+0x2400], R41 ;  /* 0x0024002914007388 */ /* 0x000fe80000000400 */
[----:B------:R-:W-:Y:S04]  /*0ce0*/  STS.U16 [R20+0x2800], R43 ;  /* 0x0028002b14007388 */ /* 0x000fe80000000400 */
[----:B----4-:R-:W-:Y:S04]  /*0cf0*/  STS.U16 [R20+0x3000], R46 ;  /* 0x0030002e14007388 */ /* 0x010fe80000000400 */
        /* <DEDUP_REMOVED lines=15> */
[----:B------:R0:W-:Y:S04]  /*0df0*/  STS.U16 [R3+0x2e00], R6 ;  /* 0x002e000603007388 */ /* 0x0001e80000000400 */
[----:B------:R-:W-:Y:S04]  /*0e00*/  STS.U16 [R3+0x3200], R4 ;  /* 0x0032000403007388 */ /* 0x000fe80000000400 */
[----:B------:R-:W-:Y:S01]  /*0e10*/  STS.U16 [R3+0x3600], R8 ;  /* 0x0036000803007388 */ /* 0x000fe20000000400 */
[----:B0-----:R-:W-:-:S03]  /*0e20*/  IMAD.MOV.U32 R6, RZ, RZ, 0x3f800000 ;  /* 0x3f800000ff067424 */ /* 0x001fc600078e00ff */
[----:B------:R-:W-:Y:S04]  /*0e30*/  STS.U16 [R3+0x3a00], R14 ;  /* 0x003a000e03007388 */ /* 0x000fe80000000400 */
[----:B------:R0:W-:Y:S02]  /*0e40*/  STS.U16 [R3+0x3e00], R12 ;  /* 0x003e000c03007388 */ /* 0x0001e40000000400 */
[----:B0-----:R-:W-:Y:S01]  /*0e50*/  MOV R3, 0x3f800000 ;  /* 0x3f80000000037802 */ /* 0x001fe20000000f00 */
[----:B------:R-:W-:Y:S05]  /*0e60*/  @!P0 BRA `(.L_x_0) ;  /* 0x00002b6000008947 */ /* 0x000fea0003800000 */
[----:B------:R-:W-:Y:S01]  /*0e70*/  LOP3.LUT R11, R0, 0x10, RZ, 0xc0, !PT ;  /* 0x00000010000b7812 */ /* 0x000fe200078ec0ff */
[----:B------:R-:W-:Y:S01]  /*0e80*/  IMAD R6, R118, 0x90, RZ ;  /* 0x0000009076067824 */ /* 0x000fe200078e02ff */
[C---:B------:R-:W-:Y:S01]  /*0e90*/  LOP3.LUT R22, R0.reuse, 0x7f, RZ, 0xc0, !PT ;  /* 0x0000007f00167812 */ /* 0x040fe200078ec0ff */
[----:B------:R-:W-:Y:S01]  /*0ea0*/  USHF.R.U32.HI UR4, URZ, 0x1, UR12 ;  /* 0x000000013f047899 */ /* 0x000fe2000801160c */
[----:B------:R-:W-:Y:S01]  /*0eb0*/  LOP3.LUT R5, R0, 0xf, RZ, 0xc0, !PT ;  /* 0x0000000f00057812 */ /* 0x000fe200078ec0ff */
[----:B------:R-:W-:Y:S01]  /*0ec0*/  IMAD.SHL.U32 R8, R11, 0x40, RZ ;  /* 0x000000400b087824 */ /* 0x000fe200078e00ff */
[--C-:B------:R-:W-:Y:S01]  /*0ed0*/  LOP3.LUT R3, R6, 0x10, R119.reuse, 0x78, !PT ;  /* 0x0000001006037812 */ /* 0x100fe200078e7877 */
[----:B------:R-:W-:Y:S01]  /*0ee0*/  IMAD R6, R22, c[0x0][0x1a8], RZ ;  /* 0x00006a0016067a24 */ /* 0x000fe200078e02ff */
[----:B------:R-:W-:Y:S01]  /*0ef0*/  SHF.L.U32 R4, R118, 0x4, RZ ;  /* 0x0000000476047819 */ /* 0x000fe200000006ff */
[----:B------:R-:W-:Y:S01]  /*0f00*/  IMAD R13, R5, c[0x0][0x1b4], RZ ;  /* 0x00006d00050d7a24 */ /* 0x000fe200078e02ff */
[----:B------:R-:W-:Y:S01]  /*0f10*/  LOP3.LUT R8, R3, R8, RZ, 0xfc, !PT ;  /* 0x0000000803087212 */ /* 0x000fe200078efcff */
[----:B------:R-:W-:Y:S01]  /*0f20*/  IMAD R3, R2, c[0x0][0x1a0], RZ ;  /* 0x0000680002037a24 */ /* 0x000fe200078e02ff */
[----:B------:R-:W-:Y:S01]  /*0f30*/  LEA R9, R118, UR12, 0x2 ;  /* 0x0000000c76097c11 */ /* 0x000fe2000f8e10ff */
[----:B------:R-:W-:Y:S01]  /*0f40*/  IMAD.SHL.U32 R14, R13, 0x2, RZ ;  /* 0x000000020d0e7824 */ /* 0x000fe200078e00ff */
[----:B------:R-:W-:Y:S01]  /*0f50*/  LOP3.LUT R4, R4, 0x30, R119, 0x78, !PT ;  /* 0x0000003004047812 */ /* 0x000fe200078e7877 */
[C---:B------:R-:W-:Y:S01]  /*0f60*/  IMAD.SHL.U32 R5, R3.reuse, 0x2, RZ ;  /* 0x0000000203057824 */ /* 0x040fe200078e00ff */
[----:B------:R-:W-:Y:S01]  /*0f70*/  SHF.L.U32 R12, R6, 0x1, RZ ;  /* 0x00000001060c7819 */ /* 0x000fe200000006ff */
[----:B------:R-:W-:Y:S01]  /*0f80*/  IMAD.HI R3, R3, 0x2, RZ ;  /* 0x0000000203037827 */ /* 0x000fe200078e02ff */
[----:B------:R-:W-:Y:S01]  /*0f90*/  LOP3.LUT R10, R0, 0x3, RZ, 0xc0, !PT ;  /* 0x00000003000a7812 */ /* 0x000fe200078ec0ff */
[----:B------:R-:W-:Y:S01]  /*0fa0*/  UISETP.NE.U32.AND UP0, UPT, UR8, URZ, UPT ;  /* 0x0000003f0800728c */ /* 0x000fe2000bf05070 */
[----:B------:R-:W-:Y:S01]  /*0fb0*/  SHF.R.S32.HI R18, RZ, 0x2, R0 ;  /* 0x00000002ff127819 */ /* 0x000fe20000011400 */
[----:B------:R-:W-:Y:S01]  /*0fc0*/  IMAD.U32 R9, R9, 0x40, R4 ;  /* 0x0000004009097824 */ /* 0x000fe200078e0004 */
[----:B------:R-:W-:Y:S01]  /*0fd0*/  IADD3 R148, P0, P1, R12, c[0x0][0x168], R5 ;  /* 0x00005a000c947a10 */ /* 0x000fe2000791e005 */
[----:B------:R-:W-:Y:S01]  /*0fe0*/  IMAD.HI R6, R6, 0x2, RZ ;  /* 0x0000000206067827 */ /* 0x000fe200078e02ff */
[----:B------:R-:W-:Y:S01]  /*0ff0*/  SGXT R12, R18, 0x1 ;  /* 0x00000001120c781a */ /* 0x000fe20000000200 */
[----:B------:R-:W-:Y:S01]  /*1000*/  USEL UR9, URZ, 0x110, !UP0 ;  /* 0x000001103f097887 */ /* 0x000fe2000c000000 */
[----:B------:R-:W-:Y:S01]  /*1010*/  SHF.L.U32 R15, R0, 0x3, RZ ;  /* 0x00000003000f7819 */ /* 0x000fe200000006ff */
[----:B------:R-:W-:Y:S01]  /*1020*/  IMAD R4, R2, c[0x0][0x1b0], RZ ;  /* 0x00006c0002047a24 */ /* 0x000fe200078e02ff */
[----:B------:R-:W-:Y:S01]  /*1030*/  IADD3.X R20, R6, c[0x0][0x16c], R3, P0, P1 ;  /* 0x00005b0006147a10 */ /* 0x000fe200007e2403 */
[----:B------:R-:W-:Y:S01]  /*1040*/  IMAD R19, R11, 0x4, R10 ;  /* 0x000000040b137824 */ /* 0x000fe200078e020a */
[--C-:B------:R-:W-:Y:S01]  /*1050*/  SHF.R.U32.HI R3, RZ, 0x4, R0.reuse ;  /* 0x00000004ff037819 */ /* 0x100fe20000011600 */
[----:B------:R-:W-:Y:S01]  /*1060*/  IMAD.SHL.U32 R11, R4, 0x2, RZ ;  /* 0x00000002040b7824 */ /* 0x000fe200078e00ff */
[----:B------:R-:W-:Y:S01]  /*1070*/  LOP3.LUT R12, R12, 0x90, RZ, 0xc0, !PT ;  /* 0x000000900c0c7812 */ /* 0x000fe200078ec0ff */
[----:B------:R-:W-:Y:S01]  /*1080*/  IMAD.SHL.U32 R5, R0, 0x20, RZ ;  /* 0x0000002000057824 */ /* 0x000fe200078e00ff */
[----:B------:R-:W-:Y:S01]  /*1090*/  SGXT.U32 R3, R3, 0x4 ;  /* 0x000000040303781a */ /* 0x000fe20000000000 */
[----:B------:R-:W-:Y:S01]  /*10a0*/  IMAD.HI R4, R4, 0x2, RZ ;  /* 0x0000000204047827 */ /* 0x000fe200078e02ff */
[----:B------:R-:W-:Y:S01]  /*10b0*/  IADD3 R134, P2, P3, R14, c[0x0][0x170], R11 ;  /* 0x00005c000e867a10 */ /* 0x000fe20007b5e00b */
[----:B------:R-:W-:Y:S01]  /*10c0*/  CS2R R48, SRZ ;  /* 0x0000000000307805 */ /* 0x000fe2000001ff00 */
[----:B------:R-:W-:Y:S01]  /*10d0*/  LOP3.LUT R27, R12, 0x160, R5, 0xf8, !PT ;  /* 0x000001600c1b7812 */ /* 0x000fe200078ef805 */
[----:B------:R-:W-:Y:S01]  /*10e0*/  IMAD.HI R13, R13, 0x2, RZ ;  /* 0x000000020d0d7827 */ /* 0x000fe200078e02ff */
[----:B------:R-:W-:Y:S01]  /*10f0*/  SHF.R.U32.HI R5, RZ, 0x7, R0 ;  /* 0x00000007ff057819 */ /* 0x000fe20000011600 */
[----:B------:R-:W-:Y:S01]  /*1100*/  CS2R R50, SRZ ;  /* 0x0000000000327805 */ /* 0x000fe2000001ff00 */
[----:B------:R-:W-:Y:S01]  /*1110*/  MOV R14, UR4 ;  /* 0x00000004000e7c02 */ /* 0x000fe20008000f00 */
[----:B------:R-:W-:Y:S01]  /*1120*/  IMAD.MOV.U32 R26, RZ, RZ, c[0x0][0x1b8] ;  /* 0x00006e00ff1a7624 */ /* 0x000fe200078e00ff */
[----:B------:R-:W-:Y:S01]  /*1130*/  IADD3.X R18, R13, c[0x0][0x174], R4, P2, P3 ;  /* 0x00005d000d127a10 */ /* 0x000fe200017e6404 */
[----:B------:R-:W-:Y:S01]  /*1140*/  IMAD R13, R3, c[0x0][0x1b8], RZ ;  /* 0x00006e00030d7a24 */ /* 0x000fe200078e02ff */
[----:B------:R-:W-:Y:S01]  /*1150*/  SGXT.U32 R4, R5, 0x1 ;  /* 0x000000010504781a */ /* 0x000fe20000000000 */
[----:B------:R-:W-:Y:S01]  /*1160*/  IMAD.MOV.U32 R24, RZ, RZ, c[0x0][0x1a4] ;  /* 0x00006900ff187624 */ /* 0x000fe200078e00ff */
[----:B------:R-:W-:Y:S01]  /*1170*/  LOP3.LUT R17, R15, 0x60, RZ, 0xc0, !PT ;  /* 0x000000600f117812 */ /* 0x000fe200078ec0ff */
[----:B------:R-:W-:Y:S01]  /*1180*/  IMAD.SHL.U32 R37, R22, 0x2, RZ ;  /* 0x0000000216257824 */ /* 0x000fe200078e00ff */
[----:B------:R-:W-:Y:S01]  /*1190*/  LOP3.LUT R11, R14, 0x90, R117, 0x78, !PT ;  /* 0x000000900e0b7812 */ /* 0x000fe200078e7875 */
[----:B------:R-:W-:Y:S01]  /*11a0*/  IMAD R14, R26, 0x10, R13 ;  /* 0x000000101a0e7824 */ /* 0x000fe200078e020d */
[----:B------:R-:W-:Y:S01]  /*11b0*/  LEA R16, R10, R17, 0x2 ;  /* 0x000000110a107211 */ /* 0x000fe200078e10ff */
[----:B------:R-:W-:Y:S01]  /*11c0*/  IMAD R5, R4, c[0x0][0x1a4], RZ ;  /* 0x0000690004057a24 */ /* 0x000fe200078e02ff */
[----:B------:R-:W-:Y:S01]  /*11d0*/  LOP3.LUT R12, R12, 0x700, R15, 0xf8, !PT ;  /* 0x000007000c0c7812 */ /* 0x000fe200078ef80f */
[----:B------:R-:W-:Y:S01]  /*11e0*/  IMAD.U32 R21, RZ, RZ, UR12 ;  /* 0x0000000cff157e24 */ /* 0x000fe2000f8e00ff */
[C---:B------:R-:W-:Y:S01]  /*11f0*/  LEA.HI R3, R0.reuse, 0x30, RZ, 0x1c ;  /* 0x0000003000037811 */ /* 0x040fe200078fe0ff */
[----:B------:R-:W-:Y:S01]  /*1200*/  IMAD.IADD R11, R11, 0x1, R16 ;  /* 0x000000010b0b7824 */ /* 0x000fe200078e0210 */
[----:B------:R-:W-:Y:S01]  /*1210*/  LEA.HI R4, R0, 0x70, RZ, 0x1c ;  /* 0x0000007000047811 */ /* 0x000fe200078fe0ff */
[----:B------:R-:W-:Y:S01]  /*1220*/  IMAD.SHL.U32 R10, R10, 0x2, RZ ;  /* 0x000000020a0a7824 */ /* 0x000fe200078e00ff */
[----:B------:R-:W-:Y:S01]  /*1230*/  LEA R15, R26, R14, 0x4 ;  /* 0x0000000e1a0f7211 */ /* 0x000fe200078e20ff */
[----:B------:R-:W-:Y:S01]  /*1240*/  IMAD R16, R3, c[0x0][0x1b8], RZ ;  /* 0x00006e0003107a24 */ /* 0x000fe200078e02ff */
[----:B------:R-:W-:Y:S01]  /*1250*/  LEA R6, R24, R5, 0x1 ;  /* 0x0000000518067211 */ /* 0x000fe200078e08ff */
[----:B------:R-:W-:Y:S01]  /*1260*/  IMAD R4, R4, c[0x0][0x1b8], RZ ;  /* 0x00006e0004047a24 */ /* 0x000fe200078e02ff */
[CC--:B------:R-:W-:Y:S01]  /*1270*/  LEA R146, P0, R13.reuse, R134.reuse, 0x1 ;  /* 0x000000860d927211 */ /* 0x0c0fe200078008ff */
[----:B------:R-:W-:Y:S01]  /*1280*/  IMAD R17, R26, 0x20, R15 ;  /* 0x000000201a117824 */ /* 0x000fe200078e020f */
[----:B------:R-:W-:Y:S01]  /*1290*/  LEA R144, P1, R14, R134, 0x1 ;  /* 0x000000860e907211 */ /* 0x000fe200078208ff */
[----:B------:R-:W-:Y:S01]  /*12a0*/  IMAD R3, R24, 0x2, R6 ;  /* 0x0000000218037824 */ /* 0x000fe200078e0206 */
[----:B------:R-:W-:Y:S01]  /*12b0*/  LEA.HI.X.SX32 R147, R13, R18, 0x1, P0 ;  /* 0x000000120d937211 */ /* 0x000fe200000f0eff */
[----:B------:R-:W-:Y:S01]  /*12c0*/  IMAD R13, R26, 0x10, R17 ;  /* 0x000000101a0d7824 */ /* 0x000fe200078e0211 */
[-C--:B------:R-:W-:Y:S01]  /*12d0*/  LEA R140, P2, R16, R134.reuse, 0x1 ;  /* 0x00000086108c7211 */ /* 0x080fe200078408ff */
[----:B------:R-:W-:Y:S01]  /*12e0*/  IMAD.MOV.U32 R116, RZ, RZ, 0x3f800000 ;  /* 0x3f800000ff747424 */ /* 0x000fe200078e00ff */
[----:B------:R-:W-:Y:S01]  /*12f0*/  LEA R132, P3, R4, R134, 0x1 ;  /* 0x0000008604847211 */ /* 0x000fe200078608ff */
[----:B------:R-:W-:Y:S01]  /*1300*/  IMAD.MOV.U32 R130, RZ, RZ, -0x800000 ;  /* 0xff800000ff827424 */ /* 0x000fe200078e00ff */
[-C--:B------:R-:W-:Y:S01]  /*1310*/  LEA.HI.X.SX32 R145, R14, R18.reuse, 0x1, P1 ;  /* 0x000000120e917211 */ /* 0x080fe200008f0eff */
[----:B------:R-:W-:Y:S01]  /*1320*/  IMAD R14, R26, 0x10, R13 ;  /* 0x000000101a0e7824 */ /* 0x000fe200078e020d */
[-C--:B------:R-:W-:Y:S01]  /*1330*/  LEA.HI.X.SX32 R141, R16, R18.reuse, 0x1, P2 ;  /* 0x00000012108d7211 */ /* 0x080fe200010f0eff */
[----:B------:R-:W-:Y:S01]  /*1340*/  IMAD.MOV.U32 R128, RZ, RZ, -0x800000 ;  /* 0xff800000ff807424 */ /* 0x000fe200078e00ff */
[----:B------:R-:W-:Y:S01]  /*1350*/  LEA.HI.X.SX32 R133, R4, R18, 0x1, P3 ;  /* 0x0000001204857211 */ /* 0x000fe200018f0eff */
[----:B------:R-:W-:Y:S01]  /*1360*/  IMAD.MOV.U32 R127, RZ, RZ, -0x800000 ;  /* 0xff800000ff7f7424 */ /* 0x000fe200078e00ff */
[C---:B------:R-:W-:Y:S01]  /*1370*/  LEA R4, R24.reuse, R3, 0x1 ;  /* 0x0000000318047211 */ /* 0x040fe200078e08ff */
[----:B------:R-:W-:Y:S01]  /*1380*/  IMAD.MOV.U32 R125, RZ, RZ, -0x800000 ;  /* 0xff800000ff7d7424 */ /* 0x000fe200078e00ff */
[-C--:B------:R-:W-:Y:S01]  /*1390*/  LEA R136, P2, R13, R134.reuse, 0x1 ;  /* 0x000000860d887211 */ /* 0x080fe200078408ff */
[----:B------:R-:W-:Y:S01]  /*13a0*/  IMAD.MOV.U32 R124, RZ, RZ, -0x800000 ;  /* 0xff800000ff7c7424 */ /* 0x000fe200078e00ff */
[-C--:B------:R-:W-:Y:S01]  /*13b0*/  LEA R142, P0, R15, R134.reuse, 0x1 ;  /* 0x000000860f8e7211 */ /* 0x080fe200078008ff */
[----:B------:R-:W-:Y:S01]  /*13c0*/  IMAD.MOV.U32 R115, RZ, RZ, 0x3f800000 ;  /* 0x3f800000ff737424 */ /* 0x000fe200078e00ff */
[----:B------:R-:W-:Y:S01]  /*13d0*/  LEA R138, P1, R17, R134, 0x1 ;  /* 0x00000086118a7211 */ /* 0x000fe200078208ff */
[----:B------:R-:W-:Y:S01]  /*13e0*/  IMAD.MOV.U32 R114, RZ, RZ, 0x3f800000 ;  /* 0x3f800000ff727424 */ /* 0x000fe200078e00ff */
[----:B------:R-:W-:Y:S01]  /*13f0*/  LEA.HI.X.SX32 R137, R13, R18, 0x1, P2 ;  /* 0x000000120d897211 */ /* 0x000fe200010f0eff */
[----:B------:R-:W-:Y:S01]  /*1400*/  IMAD R13, R24, 0x2, R4 ;  /* 0x00000002180d7824 */ /* 0x000fe200078e0204 */
[C---:B------:R-:W-:Y:S01]  /*1410*/  LEA R134, P3, R14.reuse, R134, 0x1 ;  /* 0x000000860e867211 */ /* 0x040fe200078608ff */
[----:B------:R-:W-:Y:S01]  /*1420*/  IMAD.MOV.U32 R112, RZ, RZ, 0x3f800000 ;  /* 0x3f800000ff707424 */ /* 0x000fe200078e00ff */
[----:B------:R-:W-:Y:S01]  /*1430*/  LEA.HI.X.SX32 R143, R15, R18, 0x1, P0 ;  /* 0x000000120f8f7211 */ /* 0x000fe200000f0eff */
[----:B------:R-:W-:Y:S01]  /*1440*/  CS2R R56, SRZ ;  /* 0x0000000000387805 */ /* 0x000fe2000001ff00 */
[----:B------:R-:W-:Y:S01]  /*1450*/  LEA R162, P0, R5, R148, 0x1 ;  /* 0x0000009405a27211 */ /* 0x000fe200078008ff */
[----:B------:R-:W-:Y:S01]  /*1460*/  CS2R R58, SRZ ;  /* 0x00000000003a7805 */ /* 0x000fe2000001ff00 */
[-C--:B------:R-:W-:Y:S01]  /*1470*/  LEA.HI.X.SX32 R135, R14, R18.reuse, 0x1, P3 ;  /* 0x000000120e877211 */ /* 0x080fe200018f0eff */
[----:B------:R-:W-:Y:S01]  /*1480*/  CS2R R52, SRZ ;  /* 0x0000000000347805 */ /* 0x000fe2000001ff00 */
[----:B------:R-:W-:Y:S01]  /*1490*/  LEA R14, R24, R13, 0x1 ;  /* 0x0000000d180e7211 */ /* 0x000fe200078e08ff */
[----:B------:R-:W-:Y:S01]  /*14a0*/  CS2R R54, SRZ ;  /* 0x0000000000367805 */ /* 0x000fe2000001ff00 */
[----:B------:R-:W-:Y:S01]  /*14b0*/  LEA.HI.X.SX32 R139, R17, R18, 0x1, P1 ;  /* 0x00000012118b7211 */ /* 0x000fe200008f0eff */
[----:B------:R-:W-:Y:S01]  /*14c0*/  CS2R R80, SRZ ;  /* 0x0000000000507805 */ /* 0x000fe2000001ff00 */
[----:B------:R-:W-:Y:S01]  /*14d0*/  LEA R160, P1, R6, R148, 0x1 ;  /* 0x0000009406a07211 */ /* 0x000fe200078208ff */
[----:B------:R-:W-:Y:S01]  /*14e0*/  CS2R R82, SRZ ;  /* 0x0000000000527805 */ /* 0x000fe2000001ff00 */
[----:B------:R-:W-:Y:S01]  /*14f0*/  LEA.HI.X.SX32 R163, R5, R20, 0x1, P0 ;  /* 0x0000001405a37211 */ /* 0x000fe200000f0eff */
[----:B------:R-:W-:Y:S01]  /*1500*/  IMAD R5, R24, 0x2, R14 ;  /* 0x0000000218057824 */ /* 0x000fe200078e020e */
[C---:B------:R-:W-:Y:S01]  /*1510*/  LEA R158, P0, R3.reuse, R148, 0x1 ;  /* 0x00000094039e7211 */ /* 0x040fe200078008ff */
[----:B------:R-:W-:Y:S01]  /*1520*/  CS2R R84, SRZ ;  /* 0x0000000000547805 */ /* 0x000fe2000001ff00 */
[----:B------:R-:W-:Y:S01]  /*1530*/  LEA.HI.X.SX32 R161, R6, R20, 0x1, P1 ;  /* 0x0000001406a17211 */ /* 0x000fe200008f0eff */
[----:B------:R-:W-:Y:S01]  /*1540*/  IMAD.MOV.U32 R6, RZ, RZ, 0x3f800000 ;  /* 0x3f800000ff067424 */ /* 0x000fe200078e00ff */
[----:B------:R-:W-:Y:S01]  /*1550*/  LEA R156, P2, R4, R148, 0x1 ;  /* 0x00000094049c7211 */ /* 0x000fe200078408ff */
[----:B------:R-:W-:Y:S01]  /*1560*/  CS2R R86, SRZ ;  /* 0x0000000000567805 */ /* 0x000fe2000001ff00 */
[----:B------:R-:W-:Y:S01]  /*1570*/  LEA.HI.X.SX32 R159, R3, R20, 0x1, P0 ;  /* 0x00000014039f7211 */ /* 0x000fe200000f0eff */
[----:B------:R-:W-:Y:S01]  /*1580*/  IMAD R3, R24, 0x2, R5 ;  /* 0x0000000218037824 */ /* 0x000fe200078e0205 */
[-C--:B------:R-:W-:Y:S01]  /*1590*/  LEA R152, P1, R14, R148.reuse, 0x1 ;  /* 0x000000940e987211 */ /* 0x080fe200078208ff */
[----:B------:R-:W-:Y:S01]  /*15a0*/  CS2R R60, SRZ ;  /* 0x00000000003c7805 */ /* 0x000fe2000001ff00 */
[----:B------:R-:W-:Y:S01]  /*15b0*/  LOP3.LUT R12, R12, 0x10, R119, 0x78, !PT ;  /* 0x000000100c0c7812 */ /* 0x000fe200078e7877 */
[----:B------:R-:W-:Y:S01]  /*15c0*/  CS2R R62, SRZ ;  /* 0x00000000003e7805 */ /* 0x000fe2000001ff00 */
[----:B------:R-:W-:Y:S01]  /*15d0*/  LEA R154, P0, R13, R148, 0x1 ;  /* 0x000000940d9a7211 */ /* 0x000fe200078008ff */
[----:B------:R-:W-:Y:S01]  /*15e0*/  CS2R R72, SRZ ;  /* 0x0000000000487805 */ /* 0x000fe2000001ff00 */
[-C--:B------:R-:W-:Y:S01]  /*15f0*/  LEA.HI.X.SX32 R157, R4, R20.reuse, 0x1, P2 ;  /* 0x00000014049d7211 */ /* 0x080fe200010f0eff */
[----:B------:R-:W-:Y:S01]  /*1600*/  CS2R R74, SRZ ;  /* 0x00000000004a7805 */ /* 0x000fe2000001ff00 */
[----:B------:R-:W-:Y:S01]  /*1610*/  LEA.HI.X.SX32 R153, R14, R20, 0x1, P1 ;  /* 0x000000140e997211 */ /* 0x000fe200008f0eff */
[----:B------:R-:W-:Y:S01]  /*1620*/  CS2R R76, SRZ ;  /* 0x00000000004c7805 */ /* 0x000fe2000001ff00 */
[--C-:B------:R-:W-:Y:S01]  /*1630*/  SHF.R.S32.HI R23, RZ, 0x6, R0.reuse ;  /* 0x00000006ff177819 */ /* 0x100fe20000011400 */
[----:B------:R-:W-:Y:S01]  /*1640*/  CS2R R78, SRZ ;  /* 0x00000000004e7805 */ /* 0x000fe2000001ff00 */
[----:B------:R-:W-:Y:S01]  /*1650*/  LEA R12, R19, R12, 0x5 ;  /* 0x0000000c130c7211 */ /* 0x000fe200078e28ff */
[----:B------:R-:W-:Y:S01]  /*1660*/  UMOV UR6, URZ ;  /* 0x0000003f00067c82 */ /* 0x000fe20008000000 */
[----:B------:R-:W-:Y:S01]  /*1670*/  LEA.HI.X.SX32 R155, R13, R20, 0x1, P0 ;  /* 0x000000140d9b7211 */ /* 0x000fe200000f0eff */
[----:B------:R-:W-:Y:S01]  /*1680*/  UMOV UR7, URZ ;  /* 0x0000003f00077c82 */ /* 0x000fe20008000000 */
[----:B------:R-:W-:Y:S01]  /*1690*/  SHF.R.U32.HI R4, RZ, 0x3, R0 ;  /* 0x00000003ff047819 */ /* 0x000fe20000011600 */
[----:B------:R-:W-:Y:S01]  /*16a0*/  UMOV UR4, URZ ;  /* 0x0000003f00047c82 */ /* 0x000fe20008000000 */
[----:B------:R-:W-:-:S02]  /*16b0*/  LEA.HI R14, R121, 0x10, RZ, 0x1e ;  /* 0x00000010790e7811 */ /* 0x000fc400078ff0ff */
[C---:B------:R-:W-:Y:S02]  /*16c0*/  LEA.HI R16, R121.reuse, 0x20, RZ, 0x1e ;  /* 0x0000002079107811 */ /* 0x040fe400078ff0ff */
[----:B------:R-:W-:Y:S02]  /*16d0*/  LEA.HI R18, R121, 0x30, RZ, 0x1e ;  /* 0x0000003079127811 */ /* 0x000fe400078ff0ff */
[----:B------:R-:W-:Y:S01]  /*16e0*/  LEA R150, P2, R5, R148, 0x1 ;  /* 0x0000009405967211 */ /* 0x000fe200078408ff */
[----:B------:R-:W-:Y:S01]  /*16f0*/  IMAD.SHL.U32 R22, R16, 0x8, RZ ;  /* 0x0000000810167824 */ /* 0x000fe200078e00ff */
[C---:B------:R-:W-:Y:S01]  /*1700*/  LEA.HI R13, R121.reuse, 0x8, RZ, 0x1e ;  /* 0x00000008790d7811 */ /* 0x040fe200078ff0ff */
[----:B------:R-:W-:Y:S01]  /*1710*/  IMAD.SHL.U32 R24, R18, 0x8, RZ ;  /* 0x0000000812187824 */ /* 0x000fe200078e00ff */
[C---:B------:R-:W-:Y:S02]  /*1720*/  LEA.HI R15, R121.reuse, 0x18, RZ, 0x1e ;  /* 0x00000018790f7811 */ /* 0x040fe400078ff0ff */
[----:B------:R-:W-:-:S02]  /*1730*/  LEA.HI R17, R121, 0x28, RZ, 0x1e ;  /* 0x0000002879117811 */ /* 0x000fc400078ff0ff */
[----:B------:R-:W-:Y:S02]  /*1740*/  LEA.HI R19, R121, 0x38, RZ, 0x1e ;  /* 0x0000003879137811 */ /* 0x000fe400078ff0ff */
[----:B------:R-:W-:Y:S02]  /*1750*/  LEA R148, P3, R3, R148, 0x1 ;  /* 0x0000009403947211 */ /* 0x000fe400078608ff */
[----:B------:R-:W-:Y:S02]  /*1760*/  SGXT R23, R23, 0x1 ;  /* 0x000000011717781a */ /* 0x000fe40000000200 */
[----:B------:R-:W-:Y:S01]  /*1770*/  LOP3.LUT R45, R4, 0x4, RZ, 0xc0, !PT ;  /* 0x00000004042d7812 */ /* 0x000fe200078ec0ff */
[----:B------:R-:W-:Y:S01]  /*1780*/  IMAD.SHL.U32 R4, R14, 0x8, RZ ;  /* 0x000000080e047824 */ /* 0x000fe200078e00ff */
[----:B------:R-:W-:Y:S02]  /*1790*/  SHF.L.U32 R38, R13, 0x3, RZ ;  /* 0x000000030d267819 */ /* 0x000fe400000006ff */
[----:B------:R-:W-:-:S02]  /*17a0*/  SHF.L.U32 R40, R15, 0x3, RZ ;  /* 0x000000030f287819 */ /* 0x000fc400000006ff */
[----:B------:R-:W-:Y:S01]  /*17b0*/  SHF.L.U32 R42, R17, 0x3, RZ ;  /* 0x00000003112a7819 */ /* 0x000fe200000006ff */
[----:B------:R-:W-:Y:S01]  /*17c0*/  IMAD.IADD R38, R45, 0x1, R38 ;  /* 0x000000012d267824 */ /* 0x000fe200078e0226 */
[----:B------:R-:W-:Y:S01]  /*17d0*/  SHF.L.U32 R44, R19, 0x3, RZ ;  /* 0x00000003132c7819 */ /* 0x000fe200000006ff */
[----:B------:R-:W-:Y:S01]  /*17e0*/  IMAD.IADD R40, R45, 0x1, R40 ;  /* 0x000000012d287824 */ /* 0x000fe200078e0228 */
[-C--:B------:R-:W-:Y:S01]  /*17f0*/  LEA.HI.X.SX32 R151, R5, R20.reuse, 0x1, P2 ;  /* 0x0000001405977211 */ /* 0x080fe200010f0eff */
[----:B------:R-:W-:Y:S01]  /*1800*/  IMAD.IADD R42, R45, 0x1, R42 ;  /* 0x000000012d2a7824 */ /* 0x000fe200078e022a */
[----:B------:R-:W-:Y:S01]  /*1810*/  LEA.HI.X.SX32 R149, R3, R20, 0x1, P3 ;  /* 0x0000001403957211 */ /* 0x000fe200018f0eff */
[----:B------:R-:W-:Y:S01]  /*1820*/  IMAD.IADD R44, R45, 0x1, R44 ;  /* 0x000000012d2c7824 */ /* 0x000fe200078e022c */
[C---:B------:R-:W-:Y:S01]  /*1830*/  LOP3.LUT P0, RZ, R0.reuse, 0x3, RZ, 0xc0, !PT ;  /* 0x0000000300ff7812 */ /* 0x040fe2000780c0ff */
[----:B------:R-:W-:Y:S01]  /*1840*/  IMAD.MOV.U32 R3, RZ, RZ, 0x3f800000 ;  /* 0x3f800000ff037424 */ /* 0x000fe200078e00ff */
[----:B------:R-:W-:-:S02]  /*1850*/  LOP3.LUT P1, RZ, R0, 0x1, RZ, 0xc0, !PT ;  /* 0x0000000100ff7812 */ /* 0x000fc4000782c0ff */
[----:B------:R-:W-:Y:S02]  /*1860*/  SHF.L.U32 R20, R121, 0x1, RZ ;  /* 0x0000000179147819 */ /* 0x000fe400000006ff */
[----:B------:R-:W-:Y:S02]  /*1870*/  LOP3.LUT R37, R37, UR9, RZ, 0x3c, !PT ;  /* 0x0000000925257c12 */ /* 0x000fe4000f8e3cff */
[----:B------:R-:W-:Y:S02]  /*1880*/  LOP3.LUT R46, R23, 0x90, RZ, 0xc0, !PT ;  /* 0x00000090172e7812 */ /* 0x000fe400078ec0ff */
[C---:B------:R-:W-:Y:S02]  /*1890*/  IADD3 R39, R45.reuse, R4, RZ ;  /* 0x000000042d277210 */ /* 0x040fe40007ffe0ff */
[C---:B------:R-:W-:Y:S02]  /*18a0*/  IADD3 R41, R45.reuse, R22, RZ ;  /* 0x000000162d297210 */ /* 0x040fe40007ffe0ff */
[----:B------:R-:W-:-:S02]  /*18b0*/  IADD3 R43, R45, R24, RZ ;  /* 0x000000182d2b7210 */ /* 0x000fc40007ffe0ff */
[----:B------:R-:W-:Y:S02]  /*18c0*/  ISETP.GE.U32.AND P6, PT, R122, 0x80, PT ;  /* 0x000000807a00780c */ /* 0x000fe40003fc6070 */
[----:B------:R-:W-:Y:S02]  /*18d0*/  MOV R129, 0xff800000 ;  /* 0xff80000000817802 */ /* 0x000fe40000000f00 */
[----:B------:R-:W-:Y:S02]  /*18e0*/  MOV R126, 0xff800000 ;  /* 0xff800000007e7802 */ /* 0x000fe40000000f00 */
[----:B------:R-:W-:Y:S02]  /*18f0*/  MOV R123, 0xff800000 ;  /* 0xff800000007b7802 */ /* 0x000fe40000000f00 */
[----:B------:R-:W-:Y:S02]  /*1900*/  MOV R113, 0x3f800000 ;  /* 0x3f80000000717802 */ /* 0x000fe40000000f00 */
[----:B------:R-:W-:-:S02]  /*1910*/  MOV R5, 0x3f800000 ;  /* 0x3f80000000057802 */ /* 0x000fc40000000f00 */
[C---:B------:R-:W-:Y:S02]  /*1920*/  ISETP.LT.U32.AND P0, PT, R122.reuse, 0x40, !P0 ;  /* 0x000000407a00780c */ /* 0x040fe40004701070 */
[----:B------:R-:W-:Y:S02]  /*1930*/  ISETP.LT.U32.AND P1, PT, R122, 0x80, !P1 ;  /* 0x000000807a00780c */ /* 0x000fe40004f21070 */
[----:B------:R-:W-:Y:S02]  /*1940*/  IADD3 R45, R20, R45, RZ ;  /* 0x0000002d142d7210 */ /* 0x000fe40007ffe0ff */
[----:B------:R-:W-:Y:S02]  /*1950*/  LOP3.LUT R46, R46, 0x17e, R119, 0x78, !PT ;  /* 0x0000017e2e2e7812 */ /* 0x000fe400078e7877 */
[C---:B------:R-:W-:Y:S02]  /*1960*/  LOP3.LUT R47, R37.reuse, 0x20, RZ, 0x3c, !PT ;  /* 0x00000020252f7812 */ /* 0x040fe400078e3cff */
[----:B------:R-:W-:-:S02]  /*1970*/  LOP3.LUT R4, R37, 0x40, RZ, 0x3c, !PT ;  /* 0x0000004025047812 */ /* 0x000fc400078e3cff */
[----:B------:R-:W-:Y:S02]  /*1980*/  LOP3.LUT R22, R37, 0x60, RZ, 0x3c, !PT ;  /* 0x0000006025167812 */ /* 0x000fe400078e3cff */
[C---:B------:R-:W-:Y:S02]  /*1990*/  LOP3.LUT R23, R8.reuse, 0x20, RZ, 0x3c, !PT ;  /* 0x0000002008177812 */ /* 0x040fe400078e3cff */
[C---:B------:R-:W-:Y:S02]  /*19a0*/  LOP3.LUT R24, R8.reuse, 0x40, RZ, 0x3c, !PT ;  /* 0x0000004008187812 */ /* 0x040fe400078e3cff */
[----:B------:R-:W-:Y:S02]  /*19b0*/  LOP3.LUT R25, R8, 0x60, RZ, 0x3c, !PT ;  /* 0x0000006008197812 */ /* 0x000fe400078e3cff */
[----:B------:R-:W-:Y:S02]  /*19c0*/  LOP3.LUT R26, R9, 0x40, RZ, 0x3c, !PT ;  /* 0x00000040091a7812 */ /* 0x000fe400078e3cff */
[----:B------:R-:W-:-:S02]  /*19d0*/  LOP3.LUT R27, R27, 0x10, R0, 0x78, !PT ;  /* 0x000000101b1b7812 */ /* 0x000fc400078e7800 */
[----:B------:R-:W-:Y:S02]  /*19e0*/  LEA.HI R10, R21, R10, RZ, 0x1e ;  /* 0x0000000a150a7211 */ /* 0x000fe400078ff0ff */
[----:B------:R-:W-:Y:S02]  /*19f0*/  LEA.HI R21, R121, UR5, RZ, 0x1e ;  /* 0x0000000579157c11 */ /* 0x000fe4000f8ff0ff */
[----:B------:R-:W-:Y:S02]  /*1a00*/  IADD3 R30, R19, UR5, RZ ;  /* 0x00000005131e7c10 */ /* 0x000fe4000fffe0ff */
[----:B------:R-:W-:Y:S02]  /*1a10*/  IADD3 R31, R18, UR5, RZ ;  /* 0x00000005121f7c10 */ /* 0x000fe4000fffe0ff */
[----:B------:R-:W-:Y:S02]  /*1a20*/  IADD3 R32, R17, UR5, RZ ;  /* 0x0000000511207c10 */ /* 0x000fe4000fffe0ff */
[----:B------:R-:W-:-:S02]  /*1a30*/  IADD3 R33, R16, UR5, RZ ;  /* 0x0000000510217c10 */ /* 0x000fc4000fffe0ff */
[----:B------:R-:W-:Y:S02]  /*1a40*/  IADD3 R34, R15, UR5, RZ ;  /* 0x000000050f227c10 */ /* 0x000fe4000fffe0ff */
[----:B------:R-:W-:Y:S02]  /*1a50*/  IADD3 R35, R14, UR5, RZ ;  /* 0x000000050e237c10 */ /* 0x000fe4000fffe0ff */
[----:B------:R-:W-:Y:S01]  /*1a60*/  IADD3 R36, R13, UR5, RZ ;  /* 0x000000050d247c10 */ /* 0x000fe2000fffe0ff */
[----:B------:R-:W-:Y:S02]  /*1a70*/  UMOV UR5, URZ ;  /* 0x0000003f00057c82 */ /* 0x000fe40008000000 */
.L_x_1:
[----:B------:R-:W-:Y:S01]  /*1a80*/  IMAD.U32 R65, RZ, RZ, UR4 ;  /* 0x00000004ff417e24 */ /* 0x000fe2000f8e00ff */
[----:B------:R-:W-:Y:S01]  /*1a90*/  MOV R67, UR4 ;  /* 0x0000000400437c02 */ /* 0x000fe20008000f00 */
[----:B------:R-:W-:Y:S01]  /*1aa0*/  IMAD.U32 R89, RZ, RZ, UR4 ;  /* 0x00000004ff597e24 */ /* 0x000fe2000f8e00ff */
[----:B------:R-:W-:Y:S01]  /*1ab0*/  MOV R91, UR4 ;  /* 0x00000004005b7c02 */ /* 0x000fe20008000f00 */
[----:B------:R-:W-:Y:S01]  /*1ac0*/  IMAD.U32 R93, RZ, RZ, UR4 ;  /* 0x00000004ff5d7e24 */ /* 0x000fe2000f8e00ff */
[----:B------:R-:W-:Y:S01]  /*1ad0*/  MOV R71, UR4 ;  /* 0x0000000400477c02 */ /* 0x000fe20008000f00 */
[----:B------:R-:W-:Y:S01]  /*1ae0*/  IMAD.U32 R69, RZ, RZ, UR4 ;  /* 0x00000004ff457e24 */ /* 0x000fe2000f8e00ff */
[----:B------:R-:W-:Y:S01]  /*1af0*/  MOV R95, UR4 ;  /* 0x00000004005f7c02 */ /* 0x000fe20008000f00 */
[----:B------:R-:W-:-:S04]  /*1b00*/  IMAD.WIDE R64, R65, 0x2, R162 ;  /* 0x0000000241407825 */ /* 0x000fc800078e02a2 */
[----:B------:R-:W-:Y:S02]  /*1b10*/  IMAD.WIDE R66, R67, 0x2, R160 ;  /* 0x0000000243427825 */ /* 0x000fe400078e02a0 */
[----:B------:R-:W2:Y:S02]  /*1b20*/  LDG.E.U16 R64, [R64.64] ;  /* 0x0000000e40407981 */ /* 0x000ea4000c1e1500 */
[----:B------:R-:W-:Y:S02]  /*1b30*/  IMAD.WIDE R88, R89, 0x2, R154 ;  /* 0x0000000259587825 */ /* 0x000fe400078e029a */
[----:B------:R-:W3:Y:S02]  /*1b40*/  LDG.E.U16 R66, [R66.64] ;  /* 0x0000000e42427981 */ /* 0x000ee4000c1e1500 */
[----:B------:R-:W-:Y:S02]  /*1b50*/  IMAD.WIDE R90, R91, 0x2, R152 ;  /* 0x000000025b5a7825 */ /* 0x000fe400078e0298 */
[----:B------:R-:W4:Y:S02]  /*1b60*/  LDG.E.U16 R104, [R88.64] ;  /* 0x0000000e58687981 */ /* 0x000f24000c1e1500 */
[----:B------:R-:W-:-:S02]  /*1b70*/  IMAD.WIDE R92, R93, 0x2, R150 ;  /* 0x000000025d5c7825 */ /* 0x000fc400078e0296 */
[----:B------:R-:W5:Y:S02]  /*1b80*/  LDG.E.U16 R106, [R90.64] ;  /* 0x0000000e5a6a7981 */ /* 0x000f64000c1e1500 */
[----:B------:R-:W-:Y:S02]  /*1b90*/  IMAD.WIDE R68, R69, 0x2, R158 ;  /* 0x0000000245447825 */ /* 0x000fe400078e029e */
[----:B------:R-:W5:Y:S02]  /*1ba0*/  LDG.E.U16 R93, [R92.64] ;  /* 0x0000000e5c5d7981 */ /* 0x000f64000c1e1500 */
[----:B------:R-:W-:Y:S02]  /*1bb0*/  IMAD.WIDE R70, R71, 0x2, R156 ;  /* 0x0000000247467825 */ /* 0x000fe400078e029c */
[----:B------:R-:W5:Y:S02]  /*1bc0*/  LDG.E.U16 R105, [R68.64] ;  /* 0x0000000e44697981 */ /* 0x000f64000c1e1500 */
[----:B------:R-:W-:-:S02]  /*1bd0*/  IMAD.WIDE R94, R95, 0x2, R148 ;  /* 0x000000025f5e7825 */ /* 0x000fc400078e0294 */
[----:B------:R-:W5:Y:S04]  /*1be0*/  LDG.E.U16 R107, [R70.64] ;  /* 0x0000000e466b7981 */ /* 0x000f68000c1e1500 */
[----:B------:R-:W5:Y:S04]  /*1bf0*/  LDG.E.U16 R109, [R94.64] ;  /* 0x0000000e5e6d7981 */ /* 0x000f68000c1e1500 */
[----:B------:R-:W-:Y:S06]  /*1c00*/  BAR.SYNC.DEFER_BLOCKING 0x0 ;  /* 0x0000000000007b1d */ /* 0x000fec0000010000 */
[----:B--2---:R-:W-:Y:S04]  /*1c10*/  STS.U16 [R37+0x4000], R64 ;  /* 0x0040004025007388 */ /* 0x004fe80000000400 */
[----:B----4-:R-:W-:Y:S04]  /*1c20*/  STS.U16 [R37+0x4800], R104 ;  /* 0x0048006825007388 */ /* 0x010fe80000000400 */
[----:B---3--:R-:W-:Y:S04]  /*1c30*/  STS.U16 [R47+0x4200], R66 ;  /* 0x004200422f007388 */ /* 0x008fe80000000400 */
[----:B-----5:R-:W-:Y:S04]  /*1c40*/  STS.U16 [R47+0x4a00], R106 ;  /* 0x004a006a2f007388 */ /* 0x020fe80000000400 */
[----:B------:R-:W-:Y:S04]  /*1c50*/  STS.U16 [R4+0x4400], R105 ;  /* 0x0044006904007388 */ /* 0x000fe80000000400 */
[----:B------:R-:W-:Y:S04]  /*1c60*/  STS.U16 [R4+0x4c00], R93 ;  /* 0x004c005d04007388 */ /* 0x000fe80000000400 */
[----:B------:R-:W-:Y:S04]  /*1c70*/  STS.U16 [R22+0x4600], R107 ;  /* 0x0046006b16007388 */ /* 0x000fe80000000400 */
[----:B------:R-:W-:Y:S04]  /*1c80*/  STS.U16 [R22+0x4e00], R109 ;  /* 0x004e006d16007388 */ /* 0x000fe80000000400 */
[----:B------:R-:W-:Y:S06]  /*1c90*/  BAR.SYNC.DEFER_BLOCKING 0x0 ;  /* 0x0000000000007b1d */ /* 0x000fec0000010000 */
[----:B------:R-:W-:Y:S04]  /*1ca0*/  LDSM.16.MT88.4 R88, [R8] ;  /* 0x000000000858783b */ /* 0x000fe80000004200 */
[----:B------:R-:W0:Y:S04]  /*1cb0*/  LDSM.16.M88.4 R100, [R9+0x4000] ;  /* 0x004000000964783b */ /* 0x000e280000000200 */
[----:B------:R-:W1:Y:S04]  /*1cc0*/  LDSM.16.MT88.4 R96, [R8+0x800] ;  /* 0x000800000860783b */ /* 0x000e680000004200 */
[----:B------:R-:W2:Y:S04]  /*1cd0*/  LDSM.16.MT88.4 R68, [R23] ;  /* 0x000000001744783b */ /* 0x000ea80000004200 */
[----:B------:R-:W3:Y:S04]  /*1ce0*/  LDSM.16.MT88.4 R64, [R24] ;  /* 0x000000001840783b */ /* 0x000ee80000004200 */
[----:B------:R-:W4:Y:S04]  /*1cf0*/  LDSM.16.MT88.4 R92, [R23+0x800] ;  /* 0x00080000175c783b */ /* 0x000f280000004200 */
[----:B------:R-:W-:Y:S04]  /*1d00*/  LDSM.16.MT88.4 R104, [R25] ;  /* 0x000000001968783b */ /* 0x000fe80000004200 */
[----:B------:R-:W-:Y:S01]  /*1d10*/  LDSM.16.MT88.4 R108, [R25+0x800] ;  /* 0x00080000196c783b */ /* 0x000fe20000004200 */
[----:B0-----:R-:W-:Y:S11]  /*1d20*/  HMMA.16816.F32 R88, R88, R100, RZ ;  /* 0x000000645858723c */ /* 0x001ff600000018ff */
[----:B------:R-:W-:Y:S11]  /*1d30*/  @!UPT UIADD3 URZ, URZ, URZ, URZ ;  /* 0x0000003f3f3ff290 */ /* 0x000ff6000fffe03f */
[----:B------:R-:W-:Y:S02]  /*1d40*/  @!UPT UIADD3 URZ, URZ, URZ, URZ ;  /* 0x0000003f3f3ff290 */ /* 0x000fe4000fffe03f */
[----:B-1----:R-:W-:Y:S01]  /*1d50*/  HMMA.16816.F32 R96, R96, R102, R88 ;  /* 0x000000666060723c */ /* 0x002fe20000001858 */
[----:B------:R-:W0:Y:S07]  /*1d60*/  LDSM.16.MT88.4 R88, [R24+0x800] ;  /* 0x000800001858783b */ /* 0x000e2e0000004200 */
[-C--:B--2---:R-:W-:Y:S08]  /*1d70*/  HMMA.16816.F32 R68, R68, R100.reuse, RZ ;  /* 0x000000644444723c */ /* 0x084ff000000018ff */
[----:B---3--:R-:W-:Y:S11]  /*1d80*/  HMMA.16816.F32 R64, R64, R100, RZ ;  /* 0x000000644040723c */ /* 0x008ff600000018ff */
[----:B------:R-:W-:Y:S05]  /*1d90*/  @!UPT UIADD3 URZ, URZ, URZ, URZ ;  /* 0x0000003f3f3ff290 */ /* 0x000fea000fffe03f */
[-C--:B----4-:R-:W-:Y:S01]  /*1da0*/  HMMA.16816.F32 R68, R92, R102.reuse, R68 ;  /* 0x000000665c44723c */ /* 0x090fe20000001844 */
[----:B------:R-:W-:Y:S07]  /*1db0*/  LDSM.16.MT88.4 R92, [R8+0x1000] ;  /* 0x00100000085c783b */ /* 0x000fee0000004200 */
[----:B0-----:R-:W-:Y:S01]  /*1dc0*/  HMMA.16816.F32 R88, R88, R102, R64 ;  /* 0x000000665858723c */ /* 0x001fe20000001840 */
[----:B------:R-:W0:Y:S07]  /*1dd0*/  LDSM.16.M88.4 R64, [R26+0x4000] ;  /* 0x004000001a40783b */ /* 0x000e2e0000000200 */
[----:B------:R-:W-:Y:S11]  /*1de0*/  HMMA.16816.F32 R104, R104, R100, RZ ;  /* 0x000000646868723c */ /* 0x000ff600000018ff */
[----:B------:R-:W-:Y:S11]  /*1df0*/  @!UPT UIADD3 URZ, URZ, URZ, URZ ;  /* 0x0000003f3f3ff290 */ /* 0x000ff6000fffe03f */
[----:B------:R-:W-:Y:S02]  /*1e00*/  @!UPT UIADD3 URZ, URZ, URZ, URZ ;  /* 0x0000003f3f3ff290 */ /* 0x000fe4000fffe03f */
[----:B------:R-:W-:Y:S01]  /*1e10*/  HMMA.16816.F32 R104, R108, R102, R104 ;  /* 0x000000666c68723c */ /* 0x000fe20000001868 */
[----:B------:R-:W1:Y:S04]  /*1e20*/  LDSM.16.MT88.4 R100, [R23+0x1000] ;  /* 0x001000001764783b */ /* 0x000e680000004200 */
[----:B------:R-:W-:Y:S03]  /*1e30*/  LDSM.16.MT88.4 R108, [R23+0x1800] ;  /* 0x00180000176c783b */ /* 0x000fe60000004200 */
[-C--:B0-----:R-:W-:Y:S01]  /*1e40*/  HMMA.16816.F32 R92, R92, R64.reuse, R96 ;  /* 0x000000405c5c723c */ /* 0x081fe20000001860 */
[----:B------:R-:W0:Y:S07]  /*1e50*/  LDSM.16.MT88.4 R96, [R24+0x1000] ;  /* 0x001000001860783b */ /* 0x000e2e0000004200 */
[-C--:B-1----:R-:W-:Y:S01]  /*1e60*/  HMMA.16816.F32 R68, R100, R64.reuse, R68 ;  /* 0x000000406444723c */ /* 0x082fe20000001844 */
[----:B------:R-:W1:Y:S07]  /*1e70*/  LDSM.16.MT88.4 R100, [R25+0x1000] ;  /* 0x001000001964783b */ /* 0x000e6e0000004200 */
[-C--:B0-----:R-:W-:Y:S01]  /*1e80*/  HMMA.16816.F32 R88, R96, R64.reuse, R88 ;  /* 0x000000406058723c */ /* 0x081fe20000001858 */
[----:B------:R-:W0:Y:S07]  /*1e90*/  LDSM.16.MT88.4 R96, [R8+0x1800] ;  /* 0x001800000860783b */ /* 0x000e2e0000004200 */
[----:B-1----:R-:W-:Y:S01]  /*1ea0*/  HMMA.16816.F32 R104, R100, R64, R104 ;  /* 0x000000406468723c */ /* 0x002fe20000001868 */
[----:B------:R-:W1:Y:S07]  /*1eb0*/  LDSM.16.MT88.4 R100, [R24+0x1800] ;  /* 0x001800001864783b */ /* 0x000e6e0000004200 */
[-C--:B0-----:R-:W-:Y:S01]  /*1ec0*/  HMMA.16816.F32 R92, R96, R66.reuse, R92 ;  /* 0x00000042605c723c */ /* 0x081fe2000000185c */
[----:B------:R-:W0:Y:S07]  /*1ed0*/  LDSM.16.MT88.4 R96, [R25+0x1800] ;  /* 0x001800001960783b */ /* 0x000e2e0000004200 */
[-C--:B------:R-:W-:Y:S01]  /*1ee0*/  HMMA.16816.F32 R68, R108, R66.reuse, R68 ;  /* 0x000000426c44723c */ /* 0x080fe20000001844 */
[----:B------:R-:W-:Y:S07]  /*1ef0*/  LDSM.16.MT88.4 R108, [R8+0x2800] ;  /* 0x00280000086c783b */ /* 0x000fee0000004200 */
[-C--:B-1----:R-:W-:Y:S01]  /*1f00*/  HMMA.16816.F32 R88, R100, R66.reuse, R88 ;  /* 0x000000426458723c */ /* 0x082fe20000001858 */
[----:B------:R-:W-:Y:S07]  /*1f10*/  LDSM.16.MT88.4 R100, [R23+0x2000] ;  /* 0x002000001764783b */ /* 0x000fee0000004200 */
[----:B0-----:R-:W-:Y:S01]  /*1f20*/  HMMA.16816.F32 R96, R96, R66, R104 ;  /* 0x000000426060723c */ /* 0x001fe20000001868 */
[----:B------:R-:W-:Y:S04]  /*1f30*/  LDSM.16.MT88.4 R104, [R8+0x2000] ;  /* 0x002000000868783b */ /* 0x000fe80000004200 */
[----:B------:R-:W0:Y:S03]  /*1f40*/  LDSM.16.M88.4 R64, [R9+0x4080] ;  /* 0x004080000940783b */ /* 0x000e260000000200 */
[-C--:B0-----:R-:W-:Y:S01]  /*1f50*/  HMMA.16816.F32 R92, R104, R64.reuse, R92 ;  /* 0x00000040685c723c */ /* 0x081fe2000000185c */
[----:B------:R-:W0:Y:S07]  /*1f60*/  LDSM.16.MT88.4 R104, [R24+0x2000] ;  /* 0x002000001868783b */ /* 0x000e2e0000004200 */
[-C--:B------:R-:W-:Y:S01]  /*1f70*/  HMMA.16816.F32 R68, R100, R64.reuse, R68 ;  /* 0x000000406444723c */ /* 0x080fe20000001844 */
[----:B------:R-:W1:Y:S07]  /*1f80*/  LDSM.16.MT88.4 R100, [R25+0x2000] ;  /* 0x002000001964783b */ /* 0x000e6e0000004200 */
[-C--:B0-----:R-:W-:Y:S01]  /*1f90*/  HMMA.16816.F32 R88, R104, R64.reuse, R88 ;  /* 0x000000406858723c */ /* 0x081fe20000001858 */
[----:B------:R-:W0:Y:S07]  /*1fa0*/  LDSM.16.MT88.4 R104, [R23+0x2800] ;  /* 0x002800001768783b */ /* 0x000e2e0000004200 */
[----:B-1----:R-:W-:Y:S01]  /*1fb0*/  HMMA.16816.F32 R96, R100, R64, R96 ;  /* 0x000000406460723c */ /* 0x002fe20000001860 */
[----:B------:R-:W1:Y:S07]  /*1fc0*/  LDSM.16.MT88.4 R100, [R24+0x2800] ;  /* 0x002800001864783b */ /* 0x000e6e0000004200 */
[-C--:B------:R-:W-:Y:S01]  /*1fd0*/  HMMA.16816.F32 R92, R108, R66.reuse, R92 ;  /* 0x000000426c5c723c */ /* 0x080fe2000000185c */
[----:B------:R-:W2:Y:S07]  /*1fe0*/  LDSM.16.MT88.4 R108, [R25+0x2800] ;  /* 0x00280000196c783b */ /* 0x000eae0000004200 */
[-C--:B0-----:R-:W-:Y:S01]  /*1ff0*/  HMMA.16816.F32 R68, R104, R66.reuse, R68 ;  /* 0x000000426844723c */ /* 0x081fe20000001844 */
[----:B------:R-:W-:Y:S07]  /*2000*/  LDSM.16.MT88.4 R104, [R8+0x3000] ;  /* 0x003000000868783b */ /* 0x000fee0000004200 */
[-C--:B-1----:R-:W-:Y:S01]  /*2010*/  HMMA.16816.F32 R100, R100, R66.reuse, R88 ;  /* 0x000000426464723c */ /* 0x082fe20000001858 */
[----:B------:R-:W0:Y:S07]  /*2020*/  LDSM.16.M88.4 R88, [R26+0x4080] ;  /* 0x004080001a58783b */ /* 0x000e2e0000000200 */
[----:B--2---:R-:W-:Y:S01]  /*2030*/  HMMA.16816.F32 R96, R108, R66, R96 ;  /* 0x000000426c60723c */ /* 0x004fe20000001860 */
[----:B------:R-:W1:Y:S04]  /*2040*/  LDSM.16.MT88.4 R64, [R24+0x3000] ;  /* 0x003000001840783b */ /* 0x000e680000004200 */
[----:B------:R-:W-:Y:S03]  /*2050*/  LDSM.16.MT88.4 R108, [R25+0x3800] ;  /* 0x00380000196c783b */ /* 0x000fe60000004200 */
[-C--:B0-----:R-:W-:Y:S01]  /*2060*/  HMMA.16816.F32 R92, R104, R88.reuse, R92 ;  /* 0x00000058685c723c */ /* 0x081fe2000000185c */
[----:B------:R-:W0:Y:S07]  /*2070*/  LDSM.16.MT88.4 R104, [R23+0x3000] ;  /* 0x003000001768783b */ /* 0x000e2e0000004200 */
[-C--:B-1----:R-:W-:Y:S01]  /*2080*/  HMMA.16816.F32 R100, R64, R88.reuse, R100 ;  /* 0x000000584064723c */ /* 0x082fe20000001864 */
[----:B------:R-:W1:Y:S07]  /*2090*/  LDSM.16.MT88.4 R64, [R8+0x3800] ;  /* 0x003800000840783b */ /* 0x000e6e0000004200 */
[----:B0-----:R-:W-:Y:S01]  /*20a0*/  HMMA.16816.F32 R68, R104, R88, R68 ;  /* 0x000000586844723c */ /* 0x001fe20000001844 */
[----:B------:R-:W0:Y:S07]  /*20b0*/  LDSM.16.MT88.4 R104, [R25+0x3000] ;  /* 0x003000001968783b */ /* 0x000e2e0000004200 */
[----:B-1----:R-:W-:Y:S01]  /*20c0*/  HMMA.16816.F32 R92, R64, R90, R92 ;  /* 0x0000005a405c723c */ /* 0x002fe2000000185c */
[----:B------:R-:W1:Y:S07]  /*20d0*/  LDSM.16.MT88.4 R64, [R23+0x3800] ;  /* 0x003800001740783b */ /* 0x000e6e0000004200 */
[----:B0-----:R-:W-:Y:S01]  /*20e0*/  HMMA.16816.F32 R96, R104, R88, R96 ;  /* 0x000000586860723c */ /* 0x001fe20000001860 */
[----:B------:R-:W0:Y:S07]  /*20f0*/  LDSM.16.MT88.4 R104, [R24+0x3800] ;  /* 0x003800001868783b */ /* 0x000e2e0000004200 */
[----:B-1----:R-:W-:Y:S07]  /*2100*/  HMMA.16816.F32 R64, R64, R90, R68 ;  /* 0x0000005a4040723c */ /* 0x002fee0000001844 */
[----:B------:R-:W-:Y:S01]  /*2110*/  IADD3 R69, P2, R10, UR6, RZ ;  /* 0x000000060a457c10 */ /* 0x000fe2000ff5e0ff */
[----:B------:R-:W-:-:S03]  /*2120*/  FMUL R93, R93, c[0x0][0x188] ;  /* 0x000062005d5d7a20 */ /* 0x000fc60000400000 */
[CC--:B------:R-:W-:Y:S01]  /*2130*/  ISETP.GE.U32.AND P3, PT, R69.reuse, R21.reuse, PT ;  /* 0x000000154500720c */ /* 0x0c0fe20003f66070 */
[----:B------:R-:W-:Y:S01]  /*2140*/  IMAD.X R70, RZ, RZ, UR7, P2 ;  /* 0x00000007ff467e24 */ /* 0x000fe200090e06ff */
[----:B------:R-:W-:-:S04]  /*2150*/  ISETP.GT.U32.AND P4, PT, R69, R21, PT ;  /* 0x000000154500720c */ /* 0x000fc80003f84070 */
[----:B------:R-:W-:Y:S01]  /*2160*/  ISETP.GE.U32.AND.EX P3, PT, R70, RZ, PT, P3 ;  /* 0x000000ff4600720c */ /* 0x000fe20003f66130 */
[----:B------:R-:W-:Y:S01]  /*2170*/  FMUL R92, R92, c[0x0][0x188] ;  /* 0x000062005c5c7a20 */ /* 0x000fe20000400000 */
[----:B------:R-:W-:Y:S02]  /*2180*/  ISETP.GT.U32.AND.EX P4, PT, R70, RZ, PT, P4 ;  /* 0x000000ff4600720c */ /* 0x000fe40003f84140 */
[----:B------:R-:W-:-:S03]  /*2190*/  ISETP.GT.U32.AND P2, PT, R69, R36, PT ;  /* 0x000000244500720c */ /* 0x000fc60003f44070 */
[----:B------:R-:W-:Y:S01]  /*21a0*/  FMUL R64, R64, c[0x0][0x188] ;  /* 0x0000620040407a20 */ /* 0x000fe20000400000 */
[----:B0-----:R-:W-:Y:S07]  /*21b0*/  HMMA.16816.F32 R100, R104, R90, R100 ;  /* 0x0000005a6864723c */ /* 0x001fee0000001864 */
[----:B------:R-:W-:Y:S02]  /*21c0*/  FSEL R105, R93, -INF , !P3 ;  /* 0xff8000005d697808 */ /* 0x000fe40005800000 */
[----:B------:R-:W-:-:S02]  /*21d0*/  ISETP.GT.U32.AND P3, PT, R69, R35, PT ;  /* 0x000000234500720c */ /* 0x000fc40003f64070 */
[----:B------:R-:W-:Y:S02]  /*21e0*/  FSEL R104, R92, -INF , !P4 ;  /* 0xff8000005c687808 */ /* 0x000fe40006000000 */
[----:B------:R-:W-:Y:S02]  /*21f0*/  ISETP.GT.U32.AND.EX P3, PT, R70, RZ, PT, P3 ;  /* 0x000000ff4600720c */ /* 0x000fe40003f64130 */
[----:B------:R-:W-:Y:S01]  /*2200*/  ISETP.GE.U32.AND P4, PT, R69, R36, PT ;  /* 0x000000244500720c */ /* 0x000fe20003f86070 */
[----:B------:R-:W-:Y:S01]  /*2210*/  HMMA.16816.F32 R96, R108, R90, R96 ;  /* 0x0000005a6c60723c */ /* 0x000fe20000001860 */
[----:B------:R-:W-:Y:S01]  /*2220*/  FMUL R94, R94, c[0x0][0x188] ;  /* 0x000062005e5e7a20 */ /* 0x000fe20000400000 */
[C---:B------:R-:W-:Y:S01]  /*2230*/  ISETP.GT.U32.AND.EX P2, PT, R70.reuse, RZ, PT, P2 ;  /* 0x000000ff4600720c */ /* 0x040fe20003f44120 */
[----:B------:R-:W-:Y:S01]  /*2240*/  FMUL R95, R95, c[0x0][0x188] ;  /* 0x000062005f5f7a20 */ /* 0x000fe20000400000 */
[----:B------:R-:W-:-:S03]  /*2250*/  ISETP.GE.U32.AND.EX P4, PT, R70, RZ, PT, P4 ;  /* 0x000000ff4600720c */ /* 0x000fc60003f86140 */
[----:B------:R-:W-:Y:S02]  /*2260*/  FSEL R108, R64, -INF , !P3 ;  /* 0xff800000406c7808 */ /* 0x000fe40005800000 */
[----:B------:R-:W-:Y:S01]  /*2270*/  ISETP.GE.U32.AND P3, PT, R69, R34, PT ;  /* 0x000000224500720c */ /* 0x000fe20003f66070 */
[----:B------:R-:W-:Y:S01]  /*2280*/  FMUL R67, R67, c[0x0][0x188] ;  /* 0x0000620043437a20 */ /* 0x000fe20000400000 */
[----:B------:R-:W-:Y:S02]  /*2290*/  FSEL R107, R94, -INF , !P2 ;  /* 0xff8000005e6b7808 */ /* 0x000fe40005000000 */
[----:B------:R-:W-:Y:S02]  /*22a0*/  FSEL R106, R95, -INF , !P4 ;  /* 0xff8000005f6a7808 */ /* 0x000fe40006000000 */
[----:B------:R-:W-:Y:S02]  /*22b0*/  ISETP.GE.U32.AND.EX P3, PT, R70, RZ, PT, P3 ;  /* 0x000000ff4600720c */ /* 0x000fe40003f66130 */
[----:B------:R-:W-:-:S02]  /*22c0*/  FMNMX R64, R104, R105, !PT ;  /* 0x0000006968407209 */ /* 0x000fc40007800000 */
[C---:B------:R-:W-:Y:S02]  /*22d0*/  ISETP.GE.U32.AND P2, PT, R69.reuse, R35, PT ;  /* 0x000000234500720c */ /* 0x040fe40003f46070 */
[----:B------:R-:W-:Y:S01]  /*22e0*/  ISETP.GT.U32.AND P4, PT, R69, R34, PT ;  /* 0x000000224500720c */ /* 0x000fe20003f84070 */
[----:B------:R-:W-:Y:S01]  /*22f0*/  FMUL R65, R65, c[0x0][0x188] ;  /* 0x0000620041417a20 */ /* 0x000fe20000400000 */
[----:B------:R-:W-:Y:S01]  /*2300*/  FSEL R110, R67, -INF , !P3 ;  /* 0xff800000436e7808 */ /* 0x000fe20005800000 */
[----:B------:R-:W-:Y:S01]  /*2310*/  FMUL R66, R66, c[0x0][0x188] ;  /* 0x0000620042427a20 */ /* 0x000fe20000400000 */
[C---:B------:R-:W-:Y:S01]  /*2320*/  ISETP.GE.U32.AND.EX P2, PT, R70.reuse, RZ, PT, P2 ;  /* 0x000000ff4600720c */ /* 0x040fe20003f46120 */
[----:B------:R-:W0:Y:S01]  /*2330*/  SHFL.BFLY PT, R67, R64, 0x2, 0x1f ;  /* 0x0c401f0040437f89 */ /* 0x000e2200000e0000 */
[----:B------:R-:W-:Y:S02]  /*2340*/  ISETP.GT.U32.AND.EX P4, PT, R70, RZ, PT, P4 ;  /* 0x000000ff4600720c */ /* 0x000fe40003f84140 */
[----:B------:R-:W-:-:S02]  /*2350*/  FSEL R109, R65, -INF , !P2 ;  /* 0xff800000416d7808 */ /* 0x000fc40005000000 */
[----:B------:R-:W-:Y:S02]  /*2360*/  FSEL R111, R66, -INF , !P4 ;  /* 0xff800000426f7808 */ /* 0x000fe40006000000 */
[CC--:B------:R-:W-:Y:S02]  /*2370*/  ISETP.GT.U32.AND P2, PT, R69.reuse, R33.reuse, PT ;  /* 0x000000214500720c */ /* 0x0c0fe40003f44070 */
[----:B------:R-:W-:Y:S01]  /*2380*/  ISETP.GE.U32.AND P4, PT, R69, R33, PT ;  /* 0x000000214500720c */ /* 0x000fe20003f86070 */
[----:B------:R-:W-:Y:S01]  /*2390*/  FMUL R100, R100, c[0x0][0x188] ;  /* 0x0000620064647a20 */ /* 0x000fe20000400000 */
[C---:B------:R-:W-:Y:S01]  /*23a0*/  ISETP.GT.U32.AND.EX P2, PT, R70.reuse, RZ, PT, P2 ;  /* 0x000000ff4600720c */ /* 0x040fe20003f44120 */
[----:B------:R-:W-:Y:S01]  /*23b0*/  FMUL R101, R101, c[0x0][0x188] ;  /* 0x0000620065657a20 */ /* 0x000fe20000400000 */
[----:B------:R-:W-:Y:S02]  /*23c0*/  ISETP.GE.U32.AND.EX P4, PT, R70, RZ, PT, P4 ;  /* 0x000000ff4600720c */ /* 0x000fe40003f86140 */
[----:B------:R-:W-:-:S02]  /*23d0*/  FSEL R164, R100, -INF , !P2 ;  /* 0xff80000064a47808 */ /* 0x000fc40005000000 */
[----:B------:R-:W-:Y:S01]  /*23e0*/  FSEL R131, R101, -INF , !P4 ;  /* 0xff80000065837808 */ /* 0x000fe20006000000 */
[----:B------:R-:W-:Y:S01]  /*23f0*/  BAR.SYNC.DEFER_BLOCKING 0x0 ;  /* 0x0000000000007b1d */ /* 0x000fe20000010000 */
[CC--:B------:R-:W-:Y:S02]  /*2400*/  ISETP.GT.U32.AND P3, PT, R69.reuse, R32.reuse, PT ;  /* 0x000000204500720c */ /* 0x0c0fe40003f64070 */
[C---:B------:R-:W-:Y:S02]  /*2410*/  ISETP.GE.U32.AND P2, PT, R69.reuse, R32, PT ;  /* 0x000000204500720c */ /* 0x040fe40003f46070 */
[----:B------:R-:W-:Y:S01]  /*2420*/  ISETP.GT.U32.AND P4, PT, R69, R31, PT ;  /* 0x0000001f4500720c */ /* 0x000fe20003f84070 */
[----:B------:R-:W-:Y:S01]  /*2430*/  FMUL R102, R102, c[0x0][0x188] ;  /* 0x0000620066667a20 */ /* 0x000fe20000400000 */
[----:B------:R-:W-:Y:S01]  /*2440*/  FMNMX R65, R107, R106, !PT ;  /* 0x0000006a6b417209 */ /* 0x000fe20007800000 */
[----:B------:R-:W-:Y:S01]  /*2450*/  FMUL R103, R103, c[0x0][0x188] ;  /* 0x0000620067677a20 */ /* 0x000fe20000400000 */
[----:B------:R-:W-:Y:S01]  /*2460*/  ISETP.GT.U32.AND.EX P3, PT, R70, RZ, PT, P3 ;  /* 0x000000ff4600720c */ /* 0x000fe20003f64130 */
[----:B------:R-:W-:Y:S01]  /*2470*/  FMUL R92, R96, c[0x0][0x188] ;  /* 0x00006200605c7a20 */ /* 0x000fe20000400000 */
[----:B------:R-:W-:-:S02]  /*2480*/  FMNMX R66, R108, R109, !PT ;  /* 0x0000006d6c427209 */ /* 0x000fc40007800000 */
[C---:B------:R-:W-:Y:S02]  /*2490*/  ISETP.GE.U32.AND.EX P2, PT, R70.reuse, RZ, PT, P2 ;  /* 0x000000ff4600720c */ /* 0x040fe40003f46120 */
[----:B------:R-:W-:Y:S01]  /*24a0*/  ISETP.GT.U32.AND.EX P4, PT, R70, RZ, PT, P4 ;  /* 0x000000ff4600720c */ /* 0x000fe20003f84140 */
[----:B------:R-:W1:Y:S01]  /*24b0*/  SHFL.BFLY PT, R68, R65, 0x2, 0x1f ;  /* 0x0c401f0041447f89 */ /* 0x000e6200000e0000 */
[----:B------:R-:W-:Y:S02]  /*24c0*/  FSEL R94, R102, -INF , !P3 ;  /* 0xff800000665e7808 */ /* 0x000fe40005800000 */
[----:B------:R-:W-:Y:S01]  /*24d0*/  FSEL R93, R103, -INF , !P2 ;  /* 0xff800000675d7808 */ /* 0x000fe20005000000 */
[----:B------:R-:W2:Y:S01]  /*24e0*/  SHFL.BFLY PT, R71, R66, 0x2, 0x1f ;  /* 0x0c401f0042477f89 */ /* 0x000ea200000e0000 */
[----:B------:R-:W-:Y:S02]  /*24f0*/  FSEL R92, R92, -INF , !P4 ;  /* 0xff8000005c5c7808 */ /* 0x000fe40006000000 */
[----:B------:R-:W-:-:S02]  /*2500*/  ISETP.GE.U32.AND P3, PT, R69, R31, PT ;  /* 0x0000001f4500720c */ /* 0x000fc40003f66070 */
[CC--:B------:R-:W-:Y:S02]  /*2510*/  ISETP.GT.U32.AND P2, PT, R69.reuse, R30.reuse, PT ;  /* 0x0000001e4500720c */ /* 0x0c0fe40003f44070 */
[----:B------:R-:W-:Y:S02]  /*2520*/  ISETP.GE.U32.AND P4, PT, R69, R30, PT ;  /* 0x0000001e4500720c */ /* 0x000fe40003f86070 */
[----:B0-----:R-:W-:Y:S02]  /*2530*/  FMNMX R69, R64, R67, !PT ;  /* 0x0000004340457209 */ /* 0x001fe40007800000 */
[----:B------:R-:W-:-:S05]  /*2540*/  FMNMX R64, R111, R110, !PT ;  /* 0x0000006e6f407209 */ /* 0x000fca0007800000 */
[----:B------:R-:W0:Y:S01]  /*2550*/  SHFL.BFLY PT, R89, R64, 0x2, 0x1f ;  /* 0x0c401f0040597f89 */ /* 0x000e2200000e0000 */
[----:B------:R-:W-:Y:S01]  /*2560*/  FMUL R97, R97, c[0x0][0x188] ;  /* 0x0000620061617a20 */ /* 0x000fe20000400000 */
[----:B------:R-:W-:Y:S01]  /*2570*/  ISETP.GE.U32.AND.EX P3, PT, R70, RZ, PT, P3 ;  /* 0x000000ff4600720c */ /* 0x000fe20003f66130 */
[----:B------:R-:W-:Y:S01]  /*2580*/  FMUL R90, R98, c[0x0][0x188] ;  /* 0x00006200625a7a20 */ /* 0x000fe20000400000 */
[C---:B------:R-:W-:Y:S01]  /*2590*/  ISETP.GT.U32.AND.EX P2, PT, R70.reuse, RZ, PT, P2 ;  /* 0x000000ff4600720c */ /* 0x040fe20003f44120 */
[----:B------:R-:W-:Y:S01]  /*25a0*/  FMUL R91, R99, c[0x0][0x188] ;  /* 0x00006200635b7a20 */ /* 0x000fe20000400000 */
[----:B------:R-:W-:Y:S02]  /*25b0*/  ISETP.GE.U32.AND.EX P4, PT, R70, RZ, PT, P4 ;  /* 0x000000ff4600720c */ /* 0x000fe40003f86140 */
[----:B------:R-:W-:Y:S02]  /*25c0*/  FSEL R98, R97, -INF , !P3 ;  /* 0xff80000061627808 */ /* 0x000fe40005800000 */
[----:B-1----:R-:W-:-:S02]  /*25d0*/  FMNMX R70, R65, R68, !PT ;  /* 0x0000004441467209 */ /* 0x002fc40007800000 */
[----:B------:R-:W-:Y:S02]  /*25e0*/  FSEL R90, R90, -INF , !P2 ;  /* 0xff8000005a5a7808 */ /* 0x000fe40005000000 */
[----:B------:R-:W-:Y:S02]  /*25f0*/  FSEL R91, R91, -INF , !P4 ;  /* 0xff8000005b5b7808 */ /* 0x000fe40006000000 */
[----:B--2---:R-:W-:Y:S02]  /*2600*/  FMNMX R88, R66, R71, !PT ;  /* 0x0000004742587209 */ /* 0x004fe40007800000 */
[----:B------:R-:W-:Y:S02]  /*2610*/  FMNMX R65, R164, R131, !PT ;  /* 0x00000083a4417209 */ /* 0x000fe40007800000 */
[----:B------:R-:W-:Y:S02]  /*2620*/  FMNMX R66, R94, R93, !PT ;  /* 0x0000005d5e427209 */ /* 0x000fe40007800000 */
[----:B------:R-:W-:-:S02]  /*2630*/  FMNMX R67, R92, R98, !PT ;  /* 0x000000625c437209 */ /* 0x000fc40007800000 */
[----:B------:R-:W-:Y:S01]  /*2640*/  FMNMX R68, R90, R91, !PT ;  /* 0x0000005b5a447209 */ /* 0x000fe20007800000 */
[----:B------:R-:W1:Y:S01]  /*2650*/  SHFL.BFLY PT, R96, R65, 0x2, 0x1f ;  /* 0x0c401f0041607f89 */ /* 0x000e6200000e0000 */
[----:B0-----:R-:W-:-:S03]  /*2660*/  FMNMX R89, R64, R89, !PT ;  /* 0x0000005940597209 */ /* 0x001fc60007800000 */
[----:B------:R-:W0:Y:S04]  /*2670*/  SHFL.BFLY PT, R95, R66, 0x2, 0x1f ;  /* 0x0c401f00425f7f89 */ /* 0x000e2800000e0000 */
[----:B------:R-:W2:Y:S04]  /*2680*/  SHFL.BFLY PT, R100, R67, 0x2, 0x1f ;  /* 0x0c401f0043647f89 */ /* 0x000ea800000e0000 */
[----:B------:R-:W3:Y:S04]  /*2690*/  SHFL.BFLY PT, R97, R68, 0x2, 0x1f ;  /* 0x0c401f0044617f89 */ /* 0x000ee800000e0000 */
[----:B------:R-:W4:Y:S04]  /*26a0*/  SHFL.BFLY PT, R64, R69, 0x1, 0x1f ;  /* 0x0c201f0045407f89 */ /* 0x000f2800000e0000 */
[----:B------:R-:W5:Y:S01]  /*26b0*/  SHFL.BFLY PT, R71, R70, 0x1, 0x1f ;  /* 0x0c201f0046477f89 */ /* 0x000f6200000e0000 */
[----:B-1----:R-:W-:-:S03]  /*26c0*/  FMNMX R96, R65, R96, !PT ;  /* 0x0000006041607209 */ /* 0x002fc60007800000 */
[----:B------:R-:W1:Y:S01]  /*26d0*/  SHFL.BFLY PT, R65, R88, 0x1, 0x1f ;  /* 0x0c201f0058417f89 */ /* 0x000e6200000e0000 */
[----:B0-----:R-:W-:Y:S02]  /*26e0*/  FMNMX R95, R66, R95, !PT ;  /* 0x0000005f425f7209 */ /* 0x001fe40007800000 */
[----:B--2---:R-:W-:-:S03]  /*26f0*/  FMNMX R100, R67, R100, !PT ;  /* 0x0000006443647209 */ /* 0x004fc60007800000 */
[----:B------:R-:W-:Y:S01]  /*2700*/  SHFL.BFLY PT, R66, R95, 0x1, 0x1f ;  /* 0x0c201f005f427f89 */ /* 0x000fe200000e0000 */
[----:B---3--:R-:W-:-:S03]  /*2710*/  FMNMX R97, R68, R97, !PT ;  /* 0x0000006144617209 */ /* 0x008fc60007800000 */
[----:B------:R-:W-:Y:S01]  /*2720*/  SHFL.BFLY PT, R67, R96, 0x1, 0x1f ;  /* 0x0c201f0060437f89 */ /* 0x000fe200000e0000 */
[----:B----4-:R-:W-:-:S03]  /*2730*/  FMNMX R102, R69, R64, !PT ;  /* 0x0000004045667209 */ /* 0x010fc60007800000 */
[----:B------:R-:W0:Y:S04]  /*2740*/  SHFL.BFLY PT, R64, R89, 0x1, 0x1f ;  /* 0x0c201f0059407f89 */ /* 0x000e2800000e0000 */
[----:B------:R-:W2:Y:S04]  /*2750*/  SHFL.BFLY PT, R69, R100, 0x1, 0x1f ;  /* 0x0c201f0064457f89 */ /* 0x000ea800000e0000 */
[----:B------:R-:W3:Y:S01]  /*2760*/  SHFL.BFLY PT, R68, R97, 0x1, 0x1f ;  /* 0x0c201f0061447f89 */ /* 0x000ee200000e0000 */
[----:B-----5:R-:W-:Y:S02]  /*2770*/  FMNMX R71, R70, R71, !PT ;  /* 0x0000004746477209 */ /* 0x020fe40007800000 */
[----:B-1----:R-:W-:Y:S01]  /*2780*/  FMNMX R70, R88, R65, !PT ;  /* 0x0000004158467209 */ /* 0x002fe20007800000 */
[----:B------:R-:W-:Y:S04]  /*2790*/  @P0 STS [R45+0x4000], R102 ;  /* 0x004000662d000388 */ /* 0x000fe80000000800 */
[----:B------:R-:W-:Y:S04]  /*27a0*/  @P0 STS [R38+0x4000], R71 ;  /* 0x0040004726000388 */ /* 0x000fe80000000800 */
[----:B------:R-:W-:Y:S01]  /*27b0*/  @P0 STS [R39+0x4000], R70 ;  /* 0x0040004627000388 */ /* 0x000fe20000000800 */
[----:B0-----:R-:W-:-:S02]  /*27c0*/  FMNMX R99, R89, R64, !PT ;  /* 0x0000004059637209 */ /* 0x001fc40007800000 */
[----:B------:R-:W-:Y:S02]  /*27d0*/  FMNMX R64, R96, R67, !PT ;  /* 0x0000004360407209 */ /* 0x000fe40007800000 */
[----:B------:R-:W-:Y:S02]  /*27e0*/  FMNMX R89, R95, R66, !PT ;  /* 0x000000425f597209 */ /* 0x000fe40007800000 */
[----:B--2---:R-:W-:Y:S01]  /*27f0*/  FMNMX R66, R100, R69, !PT ;  /* 0x0000004564427209 */ /* 0x004fe20007800000 */
[----:B------:R-:W-:Y:S01]  /*2800*/  @P0 STS [R40+0x4000], R99 ;  /* 0x0040006328000388 */ /* 0x000fe20000000800 */
[----:B---3--:R-:W-:-:S03]  /*2810*/  FMNMX R69, R97, R68, !PT ;  /* 0x0000004461457209 */ /* 0x008fc60007800000 */
[----:B------:R-:W-:Y:S04]  /*2820*/  @P0 STS [R41+0x4000], R64 ;  /* 0x0040004029000388 */ /* 0x000fe80000000800 */
[----:B------:R-:W-:Y:S04]  /*2830*/  @P0 STS [R42+0x4000], R89 ;  /* 0x004000592a000388 */ /* 0x000fe80000000800 */
[----:B------:R-:W-:Y:S04]  /*2840*/  @P0 STS [R43+0x4000], R66 ;  /* 0x004000422b000388 */ /* 0x000fe80000000800 */
[----:B------:R-:W-:Y:S04]  /*2850*/  @P0 STS [R44+0x4000], R69 ;  /* 0x004000452c000388 */ /* 0x000fe80000000800 */
[----:B------:R-:W-:Y:S06]  /*2860*/  BAR.SYNC.DEFER_BLOCKING 0x0 ;  /* 0x0000000000007b1d */ /* 0x000fec0000010000 */
[----:B------:R-:W0:Y:S04]  /*2870*/  @!P6 LDS R28, [R122.X4+0x4000] ;  /* 0x004000007a1ce984 */ /* 0x000e280000004800 */
[----:B0-----:R-:W0:Y:S02]  /*2880*/  SHFL.BFLY PT, R65, R28, 0x1, 0x1f ;  /* 0x0c201f001c417f89 */ /* 0x001e2400000e0000 */
[----:B0-----:R-:W-:-:S05]  /*2890*/  FMNMX R67, R28, R65, !PT ;  /* 0x000000411c437209 */ /* 0x001fca0007800000 */
[----:B------:R-:W-:Y:S04]  /*28a0*/  @P1 STS [R122.X4+0x4000], R67 ;  /* 0x004000437a001388 */ /* 0x000fe80000004800 */
[----:B------:R-:W-:Y:S06]  /*28b0*/  BAR.SYNC.DEFER_BLOCKING 0x0 ;  /* 0x0000000000007b1d */ /* 0x000fec0000010000 */
[----:B------:R-:W0:Y:S04]  /*28c0*/  LDS R103, [R20+0x4000] ;  /* 0x0040000014677984 */ /* 0x000e280000000800 */
[----:B------:R-:W1:Y:S04]  /*28d0*/  LDS R100, [R13.X8+0x4000] ;  /* 0x004000000d647984 */ /* 0x000e680000008800 */
[----:B------:R-:W2:Y:S04]  /*28e0*/  LDS R99, [R14.X8+0x4000] ;  /* 0x004000000e637984 */ /* 0x000ea80000008800 */
[----:B------:R-:W-:Y:S04]  /*28f0*/  LDS R102, [R15.X8+0x4000] ;  /* 0x004000000f667984 */ /* 0x000fe80000008800 */
[----:B------:R-:W-:Y:S04]  /*2900*/  LDS R101, [R16.X8+0x4000] ;  /* 0x0040000010657984 */ /* 0x000fe80000008800 */
[----:B------:R-:W-:Y:S04]  /*2910*/  LDS R96, [R17.X8+0x4000] ;  /* 0x0040000011607984 */ /* 0x000fe80000008800 */
[----:B------:R-:W-:Y:S01]  /*2920*/  LDS R97, [R18.X8+0x4000] ;  /* 0x0040000012617984 */ /* 0x000fe20000008800 */
[----:B0-----:R-:W-:-:S05]  /*2930*/  FMNMX R103, R103, R130, !PT ;  /* 0x0000008267677209 */ /* 0x001fca0007800000 */
[--C-:B------:R-:W-:Y:S02]  /*2940*/  FADD R64, R104, -R103.reuse ;  /* 0x8000006768407221 */ /* 0x100fe40000000000 */
[----:B------:R-:W-:Y:S01]  /*2950*/  FADD R65, R105, -R103 ;  /* 0x8000006769417221 */ /* 0x000fe20000000000 */
[----:B-1----:R-:W-:Y:S01]  /*2960*/  FMNMX R100, R100, R129, !PT ;  /* 0x0000008164647209 */ /* 0x002fe20007800000 */
[----:B------:R-:W-:Y:S01]  /*2970*/  FMUL R64, R64, 1.4426950216293334961 ;  /* 0x3fb8aa3b40407820 */ /* 0x000fe20000400000 */
[----:B--2---:R-:W-:Y:S01]  /*2980*/  FMNMX R99, R99, R128, !PT ;  /* 0x0000008063637209 */ /* 0x004fe20007800000 */
[----:B------:R-:W-:Y:S01]  /*2990*/  FMUL R65, R65, 1.4426950216293334961 ;  /* 0x3fb8aa3b41417820 */ /* 0x000fe20000400000 */
[----:B------:R-:W-:Y:S03]  /*29a0*/  LDS R104, [R19.X8+0x4000] ;  /* 0x0040000013687984 */ /* 0x000fe60000008800 */
[----:B------:R-:W-:Y:S08]  /*29b0*/  MUFU.EX2 R64, R64 ;  /* 0x0000004000407308 */ /* 0x000ff00000000800 */
[----:B------:R-:W0:Y:S02]  /*29c0*/  MUFU.EX2 R65, R65 ;  /* 0x0000004100417308 */ /* 0x000e240000000800 */
[----:B0-----:R-:W-:-:S05]  /*29d0*/  FADD R68, R64, R65 ;  /* 0x0000004140447221 */ /* 0x001fca0000000000 */
[----:B------:R-:W0:Y:S01]  /*29e0*/  SHFL.BFLY PT, R67, R68, 0x2, 0x1f ;  /* 0x0c401f0044437f89 */ /* 0x000e2200000e0000 */
[----:B------:R-:W-:-:S04]  /*29f0*/  FADD R66, R107, -R100 ;  /* 0x800000646b427221 */ /* 0x000fc80000000000 */
[----:B------:R-:W-:-:S06]  /*2a00*/  FMUL R66, R66, 1.4426950216293334961 ;  /* 0x3fb8aa3b42427820 */ /* 0x000fcc0000400000 */
[----:B------:R-:W-:Y:S01]  /*2a10*/  MUFU.EX2 R66, R66 ;  /* 0x0000004200427308 */ /* 0x000fe20000000800 */
[----:B0-----:R-:W-:Y:S02]  /*2a20*/  FADD R69, R68, R67 ;  /* 0x0000004344457221 */ /* 0x001fe40000000000 */
[----:B------:R-:W-:-:S03]  /*2a30*/  FADD R67, R106, -R100 ;  /* 0x800000646a437221 */ /* 0x000fc60000000000 */
[----:B------:R-:W0:Y:S01]  /*2a40*/  SHFL.BFLY PT, R70, R69, 0x1, 0x1f ;  /* 0x0c201f0045467f89 */ /* 0x000e2200000e0000 */
[----:B------:R-:W-:-:S06]  /*2a50*/  FMUL R67, R67, 1.4426950216293334961 ;  /* 0x3fb8aa3b43437820 */ /* 0x000fcc0000400000 */
[----:B------:R-:W1:Y:S01]  /*2a60*/  MUFU.EX2 R67, R67 ;  /* 0x0000004300437308 */ /* 0x000e620000000800 */
[----:B------:R-:W-:-:S04]  /*2a70*/  FADD R68, R108, -R99 ;  /* 0x800000636c447221 */ /* 0x000fc80000000000 */
[----:B------:R-:W-:Y:S02]  /*2a80*/  FMUL R68, R68, 1.4426950216293334961 ;  /* 0x3fb8aa3b44447820 */ /* 0x000fe40000400000 */
[----:B-1----:R-:W-:Y:S02]  /*2a90*/  FADD R89, R66, R67 ;  /* 0x0000004342597221 */ /* 0x002fe40000000000 */
[----:B0-----:R-:W-:Y:S01]  /*2aa0*/  FADD R108, R69, R70 ;  /* 0x00000046456c7221 */ /* 0x001fe20000000000 */
[----:B------:R-:W-:Y:S01]  /*2ab0*/  BAR.SYNC.DEFER_BLOCKING 0x0 ;  /* 0x0000000000007b1d */ /* 0x000fe20000010000 */
[----:B------:R-:W-:-:S04]  /*2ac0*/  FADD R69, R109, -R99 ;  /* 0x800000636d457221 */ /* 0x000fc80000000000 */
[----:B------:R-:W-:Y:S01]  /*2ad0*/  FMUL R69, R69, 1.4426950216293334961 ;  /* 0x3fb8aa3b45457820 */ /* 0x000fe20000400000 */
[----:B------:R-:W0:Y:S01]  /*2ae0*/  SHFL.BFLY PT, R106, R89, 0x2, 0x1f ;  /* 0x0c401f00596a7f89 */ /* 0x000e2200000e0000 */
[----:B------:R-:W-:Y:S01]  /*2af0*/  MUFU.EX2 R68, R68 ;  /* 0x0000004400447308 */ /* 0x000fe20000000800 */
[----:B------:R-:W-:-:S07]  /*2b00*/  FMNMX R102, R102, R127, !PT ;  /* 0x0000007f66667209 */ /* 0x000fce0007800000 */
[----:B------:R-:W1:Y:S01]  /*2b10*/  MUFU.EX2 R69, R69 ;  /* 0x0000004500457308 */ /* 0x000e620000000800 */
[--C-:B------:R-:W-:Y:S02]  /*2b20*/  FADD R70, R111, -R102.reuse ;  /* 0x800000666f467221 */ /* 0x100fe40000000000 */
[----:B------:R-:W-:Y:S01]  /*2b30*/  FADD R71, R110, -R102 ;  /* 0x800000666e477221 */ /* 0x000fe20000000000 */
[----:B------:R-:W-:Y:S01]  /*2b40*/  FMNMX R101, R101, R126, !PT ;  /* 0x0000007e65657209 */ /* 0x000fe20007800000 */
[----:B------:R-:W-:Y:S02]  /*2b50*/  FMUL R70, R70, 1.4426950216293334961 ;  /* 0x3fb8aa3b46467820 */ /* 0x000fe40000400000 */
[----:B------:R-:W-:Y:S01]  /*2b60*/  FMUL R71, R71, 1.4426950216293334961 ;  /* 0x3fb8aa3b47477820 */ /* 0x000fe20000400000 */
[----:B------:R-:W-:Y:S01]  /*2b70*/  @P0 STS [R45+0x4000], R108 ;  /* 0x0040006c2d000388 */ /* 0x000fe20000000800 */
[----:B------:R-:W-:Y:S02]  /*2b80*/  FADD R88, R164, -R101 ;  /* 0x80000065a4587221 */ /* 0x000fe40000000000 */
[----:B0-----:R-:W-:-:S02]  /*2b90*/  FADD R107, R89, R106 ;  /* 0x0000006a596b7221 */ /* 0x001fc40000000000 */
[----:B-1----:R-:W-:Y:S01]  /*2ba0*/  FADD R95, R68, R69 ;  /* 0x00000045445f7221 */ /* 0x002fe20000000000 */
[----:B------:R-:W-:Y:S01]  /*2bb0*/  MUFU.EX2 R70, R70 ;  /* 0x0000004600467308 */ /* 0x000fe20000000800 */
[----:B------:R-:W-:Y:S01]  /*2bc0*/  FADD R89, R131, -R101 ;  /* 0x8000006583597221 */ /* 0x000fe20000000000 */
[----:B------:R-:W0:Y:S04]  /*2bd0*/  SHFL.BFLY PT, R106, R107, 0x1, 0x1f ;  /* 0x0c201f006b6a7f89 */ /* 0x000e2800000e0000 */
[----:B------:R-:W1:Y:S02]  /*2be0*/  SHFL.BFLY PT, R108, R95, 0x2, 0x1f ;  /* 0x0c401f005f6c7f89 */ /* 0x000e6400000e0000 */
[----:B------:R-:W2:Y:S01]  /*2bf0*/  MUFU.EX2 R71, R71 ;  /* 0x0000004700477308 */ /* 0x000ea20000000800 */
[----:B------:R-:W-:-:S02]  /*2c00*/  FMUL R88, R88, 1.4426950216293334961 ;  /* 0x3fb8aa3b58587820 */ /* 0x000fc40000400000 */
[----:B------:R-:W-:-:S05]  /*2c10*/  FMUL R89, R89, 1.4426950216293334961 ;  /* 0x3fb8aa3b59597820 */ /* 0x000fca0000400000 */
[----:B------:R-:W-:Y:S08]  /*2c20*/  MUFU.EX2 R88, R88 ;  /* 0x0000005800587308 */ /* 0x000ff00000000800 */
[----:B------:R-:W3:Y:S01]  /*2c30*/  MUFU.EX2 R89, R89 ;  /* 0x0000005900597308 */ /* 0x000ee20000000800 */
[----:B--2---:R-:W-:Y:S02]  /*2c40*/  FADD R105, R70, R71 ;  /* 0x0000004746697221 */ /* 0x004fe40000000000 */
[----:B0-----:R-:W-:-:S03]  /*2c50*/  FADD R111, R107, R106 ;  /* 0x0000006a6b6f7221 */ /* 0x001fc60000000000 */
[----:B------:R-:W0:Y:S01]  /*2c60*/  SHFL.BFLY PT, R110, R105, 0x2, 0x1f ;  /* 0x0c401f00696e7f89 */ /* 0x000e2200000e0000 */
[----:B-1----:R-:W-:-:S05]  /*2c70*/  FADD R108, R95, R108 ;  /* 0x0000006c5f6c7221 */ /* 0x002fca0000000000 */
[----:B------:R-:W1:Y:S01]  /*2c80*/  SHFL.BFLY PT, R107, R108, 0x1, 0x1f ;  /* 0x0c201f006c6b7f89 */ /* 0x000e6200000e0000 */
[----:B---3--:R-:W-:-:S05]  /*2c90*/  FADD R106, R88, R89 ;  /* 0x00000059586a7221 */ /* 0x008fca0000000000 */
[----:B------:R-:W2:Y:S01]  /*2ca0*/  SHFL.BFLY PT, R109, R106, 0x2, 0x1f ;  /* 0x0c401f006a6d7f89 */ /* 0x000ea200000e0000 */
[----:B------:R-:W-:Y:S02]  /*2cb0*/  FMNMX R97, R97, R124, !PT ;  /* 0x0000007c61617209 */ /* 0x000fe40007800000 */
[----:B------:R-:W-:Y:S01]  /*2cc0*/  FMNMX R96, R96, R125, !PT ;  /* 0x0000007d60607209 */ /* 0x000fe20007800000 */
[----:B0-----:R-:W-:Y:S02]  /*2cd0*/  FADD R110, R105, R110 ;  /* 0x0000006e696e7221 */ /* 0x001fe40000000000 */
[--C-:B------:R-:W-:Y:S02]  /*2ce0*/  FADD R98, R98, -R97.reuse ;  /* 0x8000006162627221 */ /* 0x100fe40000000000 */
[----:B------:R-:W-:Y:S01]  /*2cf0*/  FADD R92, R92, -R97 ;  /* 0x800000615c5c7221 */ /* 0x000fe20000000000 */
[----:B------:R-:W0:Y:S01]  /*2d00*/  SHFL.BFLY PT, R105, R110, 0x1, 0x1f ;  /* 0x0c201f006e697f89 */ /* 0x000e2200000e0000 */
[----:B-1----:R-:W-:-:S02]  /*2d10*/  FADD R164, R108, R107 ;  /* 0x0000006b6ca47221 */ /* 0x002fc40000000000 */
[--C-:B------:R-:W-:Y:S02]  /*2d20*/  FADD R94, R94, -R96.reuse ;  /* 0x800000605e5e7221 */ /* 0x100fe40000000000 */
[----:B------:R-:W-:Y:S02]  /*2d30*/  FMUL R107, R98, 1.4426950216293334961 ;  /* 0x3fb8aa3b626b7820 */ /* 0x000fe40000400000 */
[----:B------:R-:W-:Y:S02]  /*2d40*/  FADD R93, R93, -R96 ;  /* 0x800000605d5d7221 */ /* 0x000fe40000000000 */
[----:B------:R-:W-:Y:S02]  /*2d50*/  FMUL R92, R92, 1.4426950216293334961 ;  /* 0x3fb8aa3b5c5c7820 */ /* 0x000fe40000400000 */
[----:B--2---:R-:W-:Y:S02]  /*2d60*/  FADD R109, R106, R109 ;  /* 0x0000006d6a6d7221 */ /* 0x004fe40000000000 */
[----:B------:R-:W-:Y:S01]  /*2d70*/  FMUL R94, R94, 1.4426950216293334961 ;  /* 0x3fb8aa3b5e5e7820 */ /* 0x000fe20000400000 */
[----:B------:R-:W-:Y:S01]  /*2d80*/  MUFU.EX2 R106, R92 ;  /* 0x0000005c006a7308 */ /* 0x000fe20000000800 */
[----:B------:R-:W-:Y:S01]  /*2d90*/  FMUL R93, R93, 1.4426950216293334961 ;  /* 0x3fb8aa3b5d5d7820 */ /* 0x000fe20000400000 */
[----:B------:R-:W1:Y:S06]  /*2da0*/  SHFL.BFLY PT, R108, R109, 0x1, 0x1f ;  /* 0x0c201f006d6c7f89 */ /* 0x000e6c00000e0000 */
[----:B------:R-:W2:Y:S08]  /*2db0*/  MUFU.EX2 R107, R107 ;  /* 0x0000006b006b7308 */ /* 0x000eb00000000800 */
[----:B------:R-:W-:Y:S08]  /*2dc0*/  MUFU.EX2 R94, R94 ;  /* 0x0000005e005e7308 */ /* 0x000ff00000000800 */
[----:B------:R-:W3:Y:S01]  /*2dd0*/  MUFU.EX2 R95, R93 ;  /* 0x0000005d005f7308 */ /* 0x000ee20000000800 */
[----:B0-----:R-:W-:-:S02]  /*2de0*/  FADD R131, R110, R105 ;  /* 0x000000696e837221 */ /* 0x001fc40000000000 */
[----:B--2---:R-:W-:Y:S02]  /*2df0*/  FADD R105, R106, R107 ;  /* 0x0000006b6a697221 */ /* 0x004fe40000000000 */
[----:B-1----:R-:W-:-:S03]  /*2e00*/  FADD R166, R109, R108 ;  /* 0x0000006c6da67221 */ /* 0x002fc60000000000 */
[----:B------:R-:W0:Y:S01]  /*2e10*/  SHFL.BFLY PT, R110, R105, 0x2, 0x1f ;  /* 0x0c401f00696e7f89 */ /* 0x000e2200000e0000 */
[----:B---3--:R-:W-:-:S05]  /*2e20*/  FADD R93, R94, R95 ;  /* 0x0000005f5e5d7221 */ /* 0x008fca0000000000 */
[----:B------:R-:W1:Y:S01]  /*2e30*/  SHFL.BFLY PT, R108, R93, 0x2, 0x1f ;  /* 0x0c401f005d6c7f89 */ /* 0x000e6200000e0000 */
[----:B------:R-:W-:-:S05]  /*2e40*/  FMNMX R98, R104, R123, !PT ;  /* 0x0000007b68627209 */ /* 0x000fca0007800000 */
[--C-:B------:R-:W-:Y:S02]  /*2e50*/  FADD R90, R90, -R98.reuse ;  /* 0x800000625a5a7221 */ /* 0x100fe40000000000 */
[----:B------:R-:W-:Y:S02]  /*2e60*/  FADD R91, R91, -R98 ;  /* 0x800000625b5b7221 */ /* 0x000fe40000000000 */
[----:B0-----:R-:W-:Y:S02]  /*2e70*/  FADD R104, R105, R110 ;  /* 0x0000006e69687221 */ /* 0x001fe40000000000 */
[----:B------:R-:W-:Y:S02]  /*2e80*/  FMUL R90, R90, 1.4426950216293334961 ;  /* 0x3fb8aa3b5a5a7820 */ /* 0x000fe40000400000 */
[----:B------:R-:W-:Y:S01]  /*2e90*/  FMUL R91, R91, 1.4426950216293334961 ;  /* 0x3fb8aa3b5b5b7820 */ /* 0x000fe20000400000 */
[----:B------:R0:W-:Y:S01]  /*2ea0*/  @P0 STS [R38+0x4000], R111 ;  /* 0x0040006f26000388 */ /* 0x0001e20000000800 */
[----:B------:R-:W-:Y:S01]  /*2eb0*/  MUFU.EX2 R110, R90 ;  /* 0x0000005a006e7308 */ /* 0x000fe20000000800 */
[----:B-1----:R-:W-:-:S02]  /*2ec0*/  FADD R108, R93, R108 ;  /* 0x0000006c5d6c7221 */ /* 0x002fc40000000000 */
[----:B------:R-:W1:Y:S05]  /*2ed0*/  SHFL.BFLY PT, R93, R104, 0x1, 0x1f ;  /* 0x0c201f00685d7f89 */ /* 0x000e6a00000e0000 */
[----:B0-----:R-:W0:Y:S02]  /*2ee0*/  MUFU.EX2 R111, R91 ;  /* 0x0000005b006f7308 */ /* 0x001e240000000800 */
[----:B0-----:R-:W-:Y:S02]  /*2ef0*/  FADD R92, R110, R111 ;  /* 0x0000006f6e5c7221 */ /* 0x001fe40000000000 */
[----:B-1----:R-:W-:-:S03]  /*2f00*/  FADD R168, R104, R93 ;  /* 0x0000005d68a87221 */ /* 0x002fc60000000000 */
[----:B------:R-:W0:Y:S04]  /*2f10*/  SHFL.BFLY PT, R93, R92, 0x2, 0x1f ;  /* 0x0c401f005c5d7f89 */ /* 0x000e2800000e0000 */
[----:B------:R-:W1:Y:S04]  /*2f20*/  SHFL.BFLY PT, R109, R108, 0x1, 0x1f ;  /* 0x0c201f006c6d7f89 */ /* 0x000e6800000e0000 */
[----:B------:R-:W-:Y:S01]  /*2f30*/  @P0 STS [R39+0x4000], R164 ;  /* 0x004000a427000388 */ /* 0x000fe20000000800 */
[----:B0-----:R-:W-:-:S05]  /*2f40*/  FADD R93, R92, R93 ;  /* 0x0000005d5c5d7221 */ /* 0x001fca0000000000 */
[----:B------:R-:W0:Y:S01]  /*2f50*/  SHFL.BFLY PT, R164, R93, 0x1, 0x1f ;  /* 0x0c201f005da47f89 */ /* 0x000e2200000e0000 */
[----:B-1----:R-:W-:-:S03]  /*2f60*/  FADD R165, R108, R109 ;  /* 0x0000006d6ca57221 */ /* 0x002fc60000000000 */
[----:B------:R-:W-:Y:S04]  /*2f70*/  @P0 STS [R40+0x4000], R131 ;  /* 0x0040008328000388 */ /* 0x000fe80000000800 */
[----:B------:R-:W-:Y:S04]  /*2f80*/  @P0 STS [R41+0x4000], R166 ;  /* 0x004000a629000388 */ /* 0x000fe80000000800 */
[----:B------:R-:W-:Y:S04]  /*2f90*/  @P0 STS [R42+0x4000], R165 ;  /* 0x004000a52a000388 */ /* 0x000fe80000000800 */
[----:B------:R-:W-:Y:S01]  /*2fa0*/  @P0 STS [R43+0x4000], R168 ;  /* 0x004000a82b000388 */ /* 0x000fe20000000800 */
[----:B0-----:R-:W-:-:S05]  /*2fb0*/  FADD R167, R93, R164 ;  /* 0x000000a45da77221 */ /* 0x001fca0000000000 */
[----:B------:R-:W-:Y:S04]  /*2fc0*/  @P0 STS [R44+0x4000], R167 ;  /* 0x004000a72c000388 */ /* 0x000fe80000000800 */
[----:B------:R-:W-:Y:S06]  /*2fd0*/  BAR.SYNC.DEFER_BLOCKING 0x0 ;  /* 0x0000000000007b1d */ /* 0x000fec0000010000 */
[----:B------:R-:W0:Y:S04]  /*2fe0*/  @!P6 LDS R29, [R122.X4+0x4000] ;  /* 0x004000007a1de984 */ /* 0x000e280000004800 */
[----:B0-----:R-:W0:Y:S02]  /*2ff0*/  SHFL.BFLY PT, R90, R29, 0x1, 0x1f ;  /* 0x0c201f001d5a7f89 */ /* 0x001e2400000e0000 */
[----:B0-----:R-:W-:-:S05]  /*3000*/  FADD R105, R29, R90 ;  /* 0x0000005a1d697221 */ /* 0x001fca0000000000 */
[----:B------:R0:W-:Y:S04]  /*3010*/  @P1 STS [R122.X4+0x4000], R105 ;  /* 0x004000697a001388 */ /* 0x0001e80000004800 */
[----:B------:R-:W-:Y:S01]  /*3020*/  BAR.SYNC.DEFER_BLOCKING 0x0 ;  /* 0x0000000000007b1d */ /* 0x000fe20000010000 */
[----:B------:R-:W-:-:S04]  /*3030*/  FADD R90, -R103, R130 ;  /* 0x00000082675a7221 */ /* 0x000fc80000000100 */
[----:B------:R-:W-:Y:S02]  /*3040*/  FMUL R91, R90, 1.4426950216293334961 ;  /* 0x3fb8aa3b5a5b7820 */ /* 0x000fe40000400000 */
[----:B------:R-:W-:-:S04]  /*3050*/  FADD R90, -R100, R129 ;  /* 0x00000081645a7221 */ /* 0x000fc80000000100 */
[----:B------:R-:W-:Y:S01]  /*3060*/  FMUL R92, R90, 1.4426950216293334961 ;  /* 0x3fb8aa3b5a5c7820 */ /* 0x000fe20000400000 */
[----:B------:R-:W1:Y:S04]  /*3070*/  LDS R109, [R20+0x4000] ;  /* 0x00400000146d7984 */ /* 0x000e680000000800 */
[----:B------:R-:W2:Y:S01]  /*3080*/  LDS R108, [R15.X8+0x4000] ;  /* 0x004000000f6c7984 */ /* 0x000ea20000008800 */
[----:B------:R-:W-:-:S03]  /*3090*/  FADD R90, -R99, R128 ;  /* 0x00000080635a7221 */ /* 0x000fc60000000100 */
[----:B------:R-:W3:Y:S04]  /*30a0*/  LDS R104, [R13.X8+0x4000] ;  /* 0x004000000d687984 */ /* 0x000ee80000008800 */
[----:B------:R-:W4:Y:S01]  /*30b0*/  LDS R131, [R14.X8+0x4000] ;  /* 0x004000000e837984 */ /* 0x000f220000008800 */
[----:B------:R-:W-:Y:S02]  /*30c0*/  FMUL R93, R90, 1.4426950216293334961 ;  /* 0x3fb8aa3b5a5d7820 */ /* 0x000fe40000400000 */
[----:B------:R-:W-:Y:S01]  /*30d0*/  FADD R90, -R102, R127 ;  /* 0x0000007f665a7221 */ /* 0x000fe20000000100 */
[----:B------:R-:W1:Y:S01]  /*30e0*/  MUFU.EX2 R91, R91 ;  /* 0x0000005b005b7308 */ /* 0x000e620000000800 */
[----:B------:R-:W-:Y:S01]  /*30f0*/  MOV R129, UR5 ;  /* 0x0000000500817c02 */ /* 0x000fe20008000f00 */
[----:B0-----:R-:W-:Y:S01]  /*3100*/  IMAD.U32 R105, RZ, RZ, UR5 ;  /* 0x00000005ff697e24 */ /* 0x001fe2000f8e00ff */
[----:B------:R-:W0:Y:S01]  /*3110*/  LDS R127, [R16.X8+0x4000] ;  /* 0x00400000107f7984 */ /* 0x000e220000008800 */
[----:B------:R-:W-:-:S06]  /*3120*/  FMUL R90, R90, 1.4426950216293334961 ;  /* 0x3fb8aa3b5a5a7820 */ /* 0x000fcc0000400000 */
[----:B------:R-:W2:Y:S08]  /*3130*/  MUFU.EX2 R90, R90 ;  /* 0x0000005a005a7308 */ /* 0x000eb00000000800 */
[----:B------:R-:W3:Y:S08]  /*3140*/  MUFU.EX2 R92, R92 ;  /* 0x0000005c005c7308 */ /* 0x000ef00000000800 */
[----:B------:R-:W4:Y:S01]  /*3150*/  MUFU.EX2 R93, R93 ;  /* 0x0000005d005d7308 */ /* 0x000f220000000800 */
[----:B-1----:R-:W-:-:S02]  /*3160*/  FFMA R116, R91, R116, R109 ;  /* 0x000000745b747223 */ /* 0x002fc4000000006d */
[----:B------:R-:W-:Y:S02]  /*3170*/  IMAD.U32 R109, RZ, RZ, UR5 ;  /* 0x00000005ff6d7e24 */ /* 0x000fe4000f8e00ff */
[----:B--2---:R-:W-:Y:S02]  /*3180*/  FFMA R113, R90, R113, R108 ;  /* 0x000000715a717223 */ /* 0x004fe4000000006c */
[C---:B------:R-:W-:Y:S02]  /*3190*/  FMUL R48, R91.reuse, R48 ;  /* 0x000000305b307220 */ /* 0x040fe40000400000 */
[C---:B------:R-:W-:Y:S02]  /*31a0*/  FMUL R49, R91.reuse, R49 ;  /* 0x000000315b317220 */ /* 0x040fe40000400000 */
[C---:B------:R-:W-:Y:S02]  /*31b0*/  FMUL R56, R91.reuse, R56 ;  /* 0x000000385b387220 */ /* 0x040fe40000400000 */
[----:B------:R-:W-:-:S02]  /*31c0*/  FMUL R57, R91, R57 ;  /* 0x000000395b397220 */ /* 0x000fc40000400000 */
[----:B------:R-:W-:-:S04]  /*31d0*/  IMAD.WIDE R108, R109, 0x2, R144 ;  /* 0x000000026d6c7825 */ /* 0x000fc800078e0290 */
[----:B------:R-:W-:Y:S01]  /*31e0*/  IMAD.U32 R91, RZ, RZ, UR5 ;  /* 0x00000005ff5b7e24 */ /* 0x000fe2000f8e00ff */
[----:B------:R1:W2:Y:S01]  /*31f0*/  LDG.E.U16 R165, [R108.64] ;  /* 0x0000000e6ca57981 */ /* 0x0002a2000c1e1500 */
[C---:B------:R-:W-:Y:S02]  /*3200*/  FMUL R54, R90.reuse, R54 ;  /* 0x000000365a367220 */ /* 0x040fe40000400000 */
[C---:B------:R-:W-:Y:S02]  /*3210*/  FMUL R55, R90.reuse, R55 ;  /* 0x000000375a377220 */ /* 0x040fe40000400000 */
[C---:B------:R-:W-:Y:S02]  /*3220*/  FMUL R82, R90.reuse, R82 ;  /* 0x000000525a527220 */ /* 0x040fe40000400000 */
[----:B------:R-:W-:Y:S02]  /*3230*/  FMUL R83, R90, R83 ;  /* 0x000000535a537220 */ /* 0x000fe40000400000 */
[----:B------:R-:W-:Y:S01]  /*3240*/  IMAD.WIDE R90, R91, 0x2, R140 ;  /* 0x000000025b5a7825 */ /* 0x000fe200078e028c */
[----:B-1----:R-:W-:-:S03]  /*3250*/  MOV R109, UR5 ;  /* 0x00000005006d7c02 */ /* 0x002fc60008000f00 */
[----:B---3--:R-:W-:Y:S01]  /*3260*/  FFMA R115, R92, R115, R104 ;  /* 0x000000735c737223 */ /* 0x008fe20000000068 */
[----:B------:R1:W3:Y:S01]  /*3270*/  LDG.E.U16 R167, [R90.64] ;  /* 0x0000000e5aa77981 */ /* 0x0002e2000c1e1500 */
[C---:B----4-:R-:W-:Y:S01]  /*3280*/  FFMA R114, R93.reuse, R114, R131 ;  /* 0x000000725d727223 */ /* 0x050fe20000000083 */
[----:B------:R-:W-:Y:S01]  /*3290*/  MOV R131, UR5 ;  /* 0x0000000500837c02 */ /* 0x000fe20008000f00 */
[C---:B------:R-:W-:Y:S02]  /*32a0*/  FMUL R52, R93.reuse, R52 ;  /* 0x000000345d347220 */ /* 0x040fe40000400000 */
[C---:B------:R-:W-:Y:S02]  /*32b0*/  FMUL R53, R93.reuse, R53 ;  /* 0x000000355d357220 */ /* 0x040fe40000400000 */
[C---:B------:R-:W-:Y:S02]  /*32c0*/  FMUL R80, R93.reuse, R80 ;  /* 0x000000505d507220 */ /* 0x040fe40000400000 */
[----:B------:R-:W-:Y:S01]  /*32d0*/  FMUL R81, R93, R81 ;  /* 0x000000515d517220 */ /* 0x000fe20000400000 */
[----:B------:R-:W-:Y:S01]  /*32e0*/  MOV R93, UR5 ;  /* 0x00000005005d7c02 */ /* 0x000fe20008000f00 */
[----:B------:R-:W-:-:S02]  /*32f0*/  FADD R104, -R101, R126 ;  /* 0x0000007e65687221 */ /* 0x000fc40000000100 */
[C---:B------:R-:W-:Y:S02]  /*3300*/  FMUL R50, R92.reuse, R50 ;  /* 0x000000325c327220 */ /* 0x040fe40000400000 */
[C---:B------:R-:W-:Y:S02]  /*3310*/  FMUL R51, R92.reuse, R51 ;  /* 0x000000335c337220 */ /* 0x040fe40000400000 */
[C---:B------:R-:W-:Y:S02]  /*3320*/  FMUL R58, R92.reuse, R58 ;  /* 0x0000003a5c3a7220 */ /* 0x040fe40000400000 */
[----:B------:R-:W-:Y:S02]  /*3330*/  FMUL R59, R92, R59 ;  /* 0x0000003b5c3b7220 */ /* 0x000fe40000400000 */
[----:B------:R-:W-:Y:S02]  /*3340*/  FMUL R126, R104, 1.4426950216293334961 ;  /* 0x3fb8aa3b687e7820 */ /* 0x000fe40000400000 */
[----:B-1----:R-:W-:-:S04]  /*3350*/  IMAD.WIDE R90, R109, 0x2, R134 ;  /* 0x000000026d5a7825 */ /* 0x002fc800078e0286 */
[----:B------:R-:W-:Y:S02]  /*3360*/  IMAD.WIDE R130, R131, 0x2, R146 ;  /* 0x0000000283827825 */ /* 0x000fe400078e0292 */
[----:B------:R-:W4:Y:S02]  /*3370*/  LDG.E.U16 R91, [R90.64] ;  /* 0x0000000e5a5b7981 */ /* 0x000f24000c1e1500 */
[----:B------:R-:W-:Y:S02]  /*3380*/  IMAD.WIDE R128, R129, 0x2, R142 ;  /* 0x0000000281807825 */ /* 0x000fe400078e028e */
[----:B------:R1:W5:Y:S02]  /*3390*/  LDG.E.U16 R131, [R130.64] ;  /* 0x0000000e82837981 */ /* 0x000364000c1e1500 */
[----:B------:R-:W-:Y:S02]  /*33a0*/  IMAD.WIDE R92, R93, 0x2, R138 ;  /* 0x000000025d5c7825 */ /* 0x000fe400078e028a */
[----:B------:R0:W5:Y:S02]  /*33b0*/  LDG.E.U16 R129, [R128.64] ;  /* 0x0000000e80817981 */ /* 0x000164000c1e1500 */
[----:B------:R-:W-:-:S02]  /*33c0*/  IMAD.WIDE R104, R105, 0x2, R136 ;  /* 0x0000000269687825 */ /* 0x000fc400078e0288 */
[----:B------:R0:W5:Y:S02]  /*33d0*/  LDG.E.U16 R93, [R92.64] ;  /* 0x0000000e5c5d7981 */ /* 0x000164000c1e1500 */
[----:B------:R-:W-:Y:S02]  /*33e0*/  IMAD.WIDE R108, R109, 0x2, R132 ;  /* 0x000000026d6c7825 */ /* 0x000fe400078e0284 */
[----:B------:R0:W5:Y:S04]  /*33f0*/  LDG.E.U16 R105, [R104.64] ;  /* 0x0000000e68697981 */ /* 0x000168000c1e1500 */
[----:B------:R1:W5:Y:S04]  /*3400*/  LDG.E.U16 R109, [R108.64] ;  /* 0x0000000e6c6d7981 */ /* 0x000368000c1e1500 */
[----:B0-----:R-:W0:Y:S01]  /*3410*/  LDS R104, [R17.X8+0x4000] ;  /* 0x0040000011687984 */ /* 0x001e220000008800 */
[----:B------:R-:W-:Y:S01]  /*3420*/  FADD R92, -R96, R125 ;  /* 0x0000007d605c7221 */ /* 0x000fe20000000100 */
[----:B------:R-:W-:-:S02]  /*3430*/  F2FP.PACK_AB R166, R107, R106 ;  /* 0x0000006a6ba6723e */ /* 0x000fc400000000ff */
[----:B------:R-:W-:Y:S01]  /*3440*/  LDS R106, [R18.X8+0x4000] ;  /* 0x00400000126a7984 */ /* 0x000fe20000008800 */
[----:B------:R-:W-:-:S03]  /*3450*/  FMUL R92, R92, 1.4426950216293334961 ;  /* 0x3fb8aa3b5c5c7820 */ /* 0x000fc60000400000 */
[----:B------:R-:W-:Y:S01]  /*3460*/  LDS R107, [R19.X8+0x4000] ;  /* 0x00400000136b7984 */ /* 0x000fe20000008800 */
[----:B------:R-:W1:Y:S03]  /*3470*/  MUFU.EX2 R126, R126 ;  /* 0x0000007e007e7308 */ /* 0x000e660000000800 */
[----:B------:R-:W-:Y:S06]  /*3480*/  BAR.SYNC.DEFER_BLOCKING 0x0 ;  /* 0x0000000000007b1d */ /* 0x000fec0000010000 */
[----:B------:R-:W0:Y:S01]  /*3490*/  MUFU.EX2 R92, R92 ;  /* 0x0000005c005c7308 */ /* 0x000e220000000800 */
[----:B------:R-:W-:-:S02]  /*34a0*/  F2FP.PACK_AB R128, R67, R66 ;  /* 0x000000424380723e */ /* 0x000fc400000000ff */
[----:B-1----:R-:W-:Y:S02]  /*34b0*/  F2FP.PACK_AB R108, R69, R68 ;  /* 0x00000044456c723e */ /* 0x002fe400000000ff */
[----:B------:R-:W-:Y:S01]  /*34c0*/  F2FP.PACK_AB R130, R71, R70 ;  /* 0x000000464782723e */ /* 0x000fe200000000ff */
[C---:B------:R-:W-:Y:S01]  /*34d0*/  FFMA R112, R126.reuse, R112, R127 ;  /* 0x000000707e707223 */ /* 0x040fe2000000007f */
[----:B------:R-:W-:Y:S01]  /*34e0*/  F2FP.PACK_AB R164, R89, R88 ;  /* 0x0000005859a4723e */ /* 0x000fe200000000ff */
[C---:B------:R-:W-:Y:S01]  /*34f0*/  FMUL R84, R126.reuse, R84 ;  /* 0x000000547e547220 */ /* 0x040fe20000400000 */
[----:B------:R-:W-:Y:S01]  /*3500*/  F2FP.PACK_AB R110, R111, R110 ;  /* 0x0000006e6f6e723e */ /* 0x000fe200000000ff */
[C---:B------:R-:W-:Y:S02]  /*3510*/  FMUL R85, R126.reuse, R85 ;  /* 0x000000557e557220 */ /* 0x040fe40000400000 */
[C---:B------:R-:W-:Y:S02]  /*3520*/  FMUL R60, R126.reuse, R60 ;  /* 0x0000003c7e3c7220 */ /* 0x040fe40000400000 */
[----:B------:R-:W-:Y:S01]  /*3530*/  FMUL R61, R126, R61 ;  /* 0x0000003d7e3d7220 */ /* 0x000fe20000400000 */
[----:B------:R-:W-:Y:S01]  /*3540*/  F2FP.PACK_AB R126, R65, R64 ;  /* 0x00000040417e723e */ /* 0x000fe200000000ff */
[C---:B0-----:R-:W-:Y:S01]  /*3550*/  FFMA R3, R92.reuse, R3, R104 ;  /* 0x000000035c037223 */ /* 0x041fe20000000068 */
[----:B------:R-:W-:Y:S01]  /*3560*/  F2FP.PACK_AB R104, R95, R94 ;  /* 0x0000005e5f68723e */ /* 0x000fe200000000ff */
[----:B------:R-:W-:-:S02]  /*3570*/  FMUL R86, R92, R86 ;  /* 0x000000565c567220 */ /* 0x000fc40000400000 */
[C---:B------:R-:W-:Y:S02]  /*3580*/  FMUL R87, R92.reuse, R87 ;  /* 0x000000575c577220 */ /* 0x040fe40000400000 */
[C---:B------:R-:W-:Y:S02]  /*3590*/  FMUL R62, R92.reuse, R62 ;  /* 0x0000003e5c3e7220 */ /* 0x040fe40000400000 */
[----:B------:R-:W-:Y:S01]  /*35a0*/  FMUL R63, R92, R63 ;  /* 0x0000003f5c3f7220 */ /* 0x000fe20000400000 */
[----:B------:R-:W-:-:S04]  /*35b0*/  UIADD3 UR6, UP0, UR6, 0x10, URZ ;  /* 0x0000001006067890 */ /* 0x000fc8000ff1e03f */
[----:B------:R-:W-:Y:S02]  /*35c0*/  UIADD3.X UR7, URZ, UR7, URZ, UP0, !UPT ;  /* 0x000000073f077290 */ /* 0x000fe400087fe43f */
[----:B------:R-:W-:-:S04]  /*35d0*/  UISETP.GE.U32.AND UP0, UPT, UR6, UR13, UPT ;  /* 0x0000000d0600728c */ /* 0x000fc8000bf06070 */
[----:B------:R-:W-:-:S06]  /*35e0*/  UISETP.GE.U32.AND.EX UP0, UPT, UR7, URZ, UPT, UP0 ;  /* 0x0000003f0700728c */ /* 0x000fcc000bf06100 */
[----:B------:R-:W-:Y:S01]  /*35f0*/  PLOP3.LUT P2, PT, PT, PT, UP0, 0x80, 0x0 ;  /* 0x000000000000781c */ /* 0x000fe20003f4f008 */
[----:B------:R-:W-:Y:S02]  /*3600*/  UMOV UR9, 0x10 ;  /* 0x0000001000097882 */ /* 0x000fe40000000000 */
[----:B------:R-:W-:Y:S02]  /*3610*/  ULDC UR10, c[0x0][0x1b4] ;  /* 0x00006d00000a7ab9 */ /* 0x000fe40000000800 */
[----:B------:R-:W-:Y:S02]  /*3620*/  ULDC UR11, c[0x0][0x1a4] ;  /* 0x00006900000b7ab9 */ /* 0x000fe40000000800 */
[----:B------:R-:W-:Y:S02]  /*3630*/  UIMAD UR5, UR9, UR10, UR5 ;  /* 0x0000000a090572a4 */ /* 0x000fe4000f8e0205 */
[----:B------:R-:W-:Y:S01]  /*3640*/  UIMAD UR4, UR9, UR11, UR4 ;  /* 0x0000000b090472a4 */ /* 0x000fe2000f8e0204 */
[----:B------:R-:W-:-:S02]  /*3650*/  MOV R127, R102 ;  /* 0x00000066007f7202 */ /* 0x000fc40000000f00 */
[----:B------:R-:W-:Y:S01]  /*3660*/  MOV R125, R96 ;  /* 0x00000060007d7202 */ /* 0x000fe20000000f00 */
[----:B--2---:R-:W-:Y:S04]  /*3670*/  STS.U16 [R46+0x4200], R165 ;  /* 0x004200a52e007388 */ /* 0x004fe80000000400 */
[----:B---3--:R-:W-:Y:S04]  /*3680*/  STS.U16 [R46+0x4600], R167 ;  /* 0x004600a72e007388 */ /* 0x008fe80000000400 */
[----:B----4-:R-:W-:Y:S04]  /*3690*/  STS.U16 [R46+0x4c00], R91 ;  /* 0x004c005b2e007388 */ /* 0x010fe80000000400 */
[----:B-----5:R-:W-:Y:S04]  /*36a0*/  STS.U16 [R46+0x4000], R131 ;  /* 0x004000832e007388 */ /* 0x020fe80000000400 */
[----:B------:R-:W-:Y:S04]  /*36b0*/  STS.U16 [R46+0x4400], R129 ;  /* 0x004400812e007388 */ /* 0x000fe80000000400 */
[----:B------:R-:W-:Y:S04]  /*36c0*/  STS.U16 [R46+0x4800], R93 ;  /* 0x0048005d2e007388 */ /* 0x000fe80000000400 */
[----:B------:R-:W-:Y:S04]  /*36d0*/  STS.U16 [R46+0x4a00], R105 ;  /* 0x004a00692e007388 */ /* 0x000fe80000000400 */
[----:B------:R-:W-:Y:S04]  /*36e0*/  STS.U16 [R46+0x4e00], R109 ;  /* 0x004e006d2e007388 */ /* 0x000fe80000000400 */
[----:B------:R-:W-:Y:S04]  /*36f0*/  STS [R11+0x5000], R126 ;  /* 0x0050007e0b007388 */ /* 0x000fe80000000800 */
[----:B------:R-:W-:Y:S04]  /*3700*/  STS [R11+0x5100], R128 ;  /* 0x005100800b007388 */ /* 0x000fe80000000800 */
[----:B------:R-:W-:Y:S04]  /*3710*/  STS [R11+0x5200], R108 ;  /* 0x0052006c0b007388 */ /* 0x000fe80000000800 */
[----:B------:R-:W-:Y:S04]  /*3720*/  STS [R11+0x5300], R130 ;  /* 0x005300820b007388 */ /* 0x000fe80000000800 */
[----:B------:R-:W-:Y:S04]  /*3730*/  STS [R11+0x5400], R164 ;  /* 0x005400a40b007388 */ /* 0x000fe80000000800 */
[----:B------:R0:W-:Y:S04]  /*3740*/  STS [R11+0x5500], R104 ;  /* 0x005500680b007388 */ /* 0x0001e80000000800 */
[----:B------:R-:W-:Y:S04]  /*3750*/  STS [R11+0x5600], R166 ;  /* 0x005600a60b007388 */ /* 0x000fe80000000800 */
[----:B------:R-:W-:Y:S04]  /*3760*/  STS [R11+0x5700], R110 ;  /* 0x0057006e0b007388 */ /* 0x000fe80000000800 */
[----:B------:R-:W-:Y:S06]  /*3770*/  BAR.SYNC.DEFER_BLOCKING 0x0 ;  /* 0x0000000000007b1d */ /* 0x000fec0000010000 */
[----:B------:R-:W-:Y:S04]  /*3780*/  LDSM.16.M88.4 R88, [R27+0x5000] ;  /* 0x005000001b58783b */ /* 0x000fe80000000200 */
[----:B------:R-:W1:Y:S01]  /*3790*/  LDSM.16.M88.4 R64, [R12+0x4000] ;  /* 0x004000000c40783b */ /* 0x000e620000000200 */
[----:B0-----:R-:W-:-:S03]  /*37a0*/  FADD R104, -R97, R124 ;  /* 0x0000007c61687221 */ /* 0x001fc60000000100 */
[----:B------:R-:W0:Y:S04]  /*37b0*/  LDSM.16.M88.4 R92, [R27+0x5200] ;  /* 0x005200001b5c783b */ /* 0x000e280000000200 */
[----:B------:R-:W2:Y:S01]  /*37c0*/  LDSM.16.M88.4 R68, [R27+0x5400] ;  /* 0x005400001b44783b */ /* 0x000ea20000000200 */
[----:B------:R-:W-:Y:S02]  /*37d0*/  FMUL R105, R104, 1.4426950216293334961 ;  /* 0x3fb8aa3b68697820 */ /* 0x000fe40000400000 */
[----:B------:R-:W-:-:S04]  /*37e0*/  FADD R104, -R98, R123 ;  /* 0x0000007b62687221 */ /* 0x000fc80000000100 */
[----:B------:R-:W-:Y:S01]  /*37f0*/  FMUL R104, R104, 1.4426950216293334961 ;  /* 0x3fb8aa3b68687820 */ /* 0x000fe20000400000 */
[----:B------:R-:W3:Y:S01]  /*3800*/  MUFU.EX2 R105, R105 ;  /* 0x0000006900697308 */ /* 0x000ee20000000800 */
[C---:B-1----:R-:W-:Y:S08]  /*3810*/  HMMA.16816.F32 R48, R88.reuse, R64, R48 ;  /* 0x000000405830723c */ /* 0x042ff00000001830 */
[----:B------:R-:W-:Y:S01]  /*3820*/  HMMA.16816.F32 R56, R88, R66, R56 ;  /* 0x000000425838723c */ /* 0x000fe20000001838 */
[----:B------:R-:W1:Y:S01]  /*3830*/  LDSM.16.M88.4 R88, [R27+0x5600] ;  /* 0x005600001b58783b */ /* 0x000e620000000200 */
[----:B------:R-:W4:Y:S01]  /*3840*/  MUFU.EX2 R104, R104 ;  /* 0x0000006800687308 */ /* 0x000f220000000800 */
[----:B---3--:R-:W-:-:S02]  /*3850*/  FMUL R72, R105, R72 ;  /* 0x0000004869487220 */ /* 0x008fc40000400000 */
[C---:B------:R-:W-:Y:S02]  /*3860*/  FMUL R73, R105.reuse, R73 ;  /* 0x0000004969497220 */ /* 0x040fe40000400000 */
[C---:B------:R-:W-:Y:S02]  /*3870*/  FMUL R76, R105.reuse, R76 ;  /* 0x0000004c694c7220 */ /* 0x040fe40000400000 */
[----:B------:R-:W-:Y:S01]  /*3880*/  FMUL R77, R105, R77 ;  /* 0x0000004d694d7220 */ /* 0x000fe20000400000 */
[----:B0-----:R-:W-:Y:S01]  /*3890*/  HMMA.16816.F32 R52, R92, R64, R52 ;  /* 0x000000405c34723c */ /* 0x001fe20000001834 */
[C---:B----4-:R-:W-:Y:S02]  /*38a0*/  FMUL R74, R104.reuse, R74 ;  /* 0x0000004a684a7220 */ /* 0x050fe40000400000 */
[C---:B------:R-:W-:Y:S02]  /*38b0*/  FMUL R75, R104.reuse, R75 ;  /* 0x0000004b684b7220 */ /* 0x040fe40000400000 */
[----:B------:R-:W-:-:S02]  /*38c0*/  FMUL R78, R104, R78 ;  /* 0x0000004e684e7220 */ /* 0x000fc40000400000 */
[C---:B------:R-:W-:Y:S01]  /*38d0*/  FMUL R79, R104.reuse, R79 ;  /* 0x0000004f684f7220 */ /* 0x040fe20000400000 */
[----:B------:R-:W-:Y:S01]  /*38e0*/  HMMA.16816.F32 R80, R92, R66, R80 ;  /* 0x000000425c50723c */ /* 0x000fe20000001850 */
[----:B------:R-:W-:Y:S01]  /*38f0*/  FFMA R5, R105, R5, R106 ;  /* 0x0000000569057223 */ /* 0x000fe2000000006a */
[----:B------:R-:W-:Y:S01]  /*3900*/  MOV R129, R100 ;  /* 0x0000006400817202 */ /* 0x000fe20000000f00 */
[----:B------:R-:W-:Y:S01]  /*3910*/  FFMA R6, R104, R6, R107 ;  /* 0x0000000668067223 */ /* 0x000fe2000000006b */
[----:B------:R-:W-:Y:S01]  /*3920*/  MOV R123, R98 ;  /* 0x00000062007b7202 */ /* 0x000fe20000000f00 */
[----:B------:R-:W-:-:S03]  /*3930*/  IMAD.MOV.U32 R130, RZ, RZ, R103 ;  /* 0x000000ffff827224 */ /* 0x000fc600078e0067 */
[----:B--2---:R-:W-:Y:S01]  /*3940*/  HMMA.16816.F32 R84, R68, R64, R84 ;  /* 0x000000404454723c */ /* 0x004fe20000001854 */
[----:B------:R-:W-:Y:S02]  /*3950*/  IMAD.MOV.U32 R128, RZ, RZ, R99 ;  /* 0x000000ffff807224 */ /* 0x000fe400078e0063 */
[----:B------:R-:W-:Y:S02]  /*3960*/  IMAD.MOV.U32 R126, RZ, RZ, R101 ;  /* 0x000000ffff7e7224 */ /* 0x000fe400078e0065 */
[----:B------:R-:W-:-:S03]  /*3970*/  IMAD.MOV.U32 R124, RZ, RZ, R97 ;  /* 0x000000ffff7c7224 */ /* 0x000fc600078e0061 */
[----:B------:R-:W-:Y:S08]  /*3980*/  HMMA.16816.F32 R60, R68, R66, R60 ;  /* 0x00000042443c723c */ /* 0x000ff0000000183c */
[C---:B-1----:R-:W-:Y:S08]  /*3990*/  HMMA.16816.F32 R72, R88.reuse, R64, R72 ;  /* 0x000000405848723c */ /* 0x042ff00000001848 */
[----:B------:R-:W-:Y:S01]  /*39a0*/  HMMA.16816.F32 R76, R88, R66, R76 ;  /* 0x00000042584c723c */ /* 0x000fe2000000184c */
[----:B------:R-:W-:Y:S01]  /*39b0*/  @P2 CALL.REL.NOINC `(.L_x_0) ;  /* 0x0000001000002944 */ /* 0x000fe20003c00000 */
[----:B------:R-:W-:Y:S06]  /*39c0*/  BRA `(.L_x_1) ;  /* 0xffffe0b000007947 */ /* 0x000fec000383ffff */
.L_x_0:
[----:B------:R-:W-:Y:S01]  /*39d0*/  IMAD.MOV.U32 R126, RZ, RZ, c[0x0][0x1c8] ;  /* 0x00007200ff7e7624 */ /* 0x000fe200078e00ff */
[----:B------:R-:W-:Y:S01]  /*39e0*/  MOV R143, R52 ;  /* 0x00000034008f7202 */ /* 0x000fe20000000f00 */
[----:B------:R-:W-:Y:S01]  /*39f0*/  IMAD.SHL.U32 R4, R0, 0x10, RZ ;  /* 0x0000001000047824 */ /* 0x000fe200078e00ff */
[----:B------:R-:W-:Y:S01]  /*3a00*/  MOV R52, R5 ;  /* 0x0000000500347202 */ /* 0x000fe20000000f00 */
[----:B------:R-:W-:Y:S01]  /*3a10*/  IMAD R9, R120, c[0x0][0x1c4], RZ ;  /* 0x0000710078097a24 */ /* 0x000fe200078e02ff */
[----:B------:R-:W-:Y:S01]  /*3a20*/  LEA R13, R126, R7, 0x2 ;  /* 0x000000077e0d7211 */ /* 0x000fe200078e10ff */
[----:B------:R-:W-:Y:S01]  /*3a30*/  IMAD.MOV.U32 R144, RZ, RZ, R55 ;  /* 0x000000ffff907224 */ /* 0x000fe200078e0037 */
[----:B------:R-:W-:Y:S01]  /*3a40*/  LOP3.LUT R8, R4, 0xe00, RZ, 0xc0, !PT ;  /* 0x00000e0004087812 */ /* 0x000fe200078ec0ff */
[----:B------:R-:W-:Y:S01]  /*3a50*/  IMAD R4, R2, c[0x0][0x1c0], RZ ;  /* 0x0000700002047a24 */ /* 0x000fe200078e02ff */
[----:B------:R-:W-:Y:S01]  /*3a60*/  MOV R55, R6 ;  /* 0x0000000600377202 */ /* 0x000fe20000000f00 */
[----:B------:R-:W-:Y:S01]  /*3a70*/  IMAD R15, R126, 0x4, R13 ;  /* 0x000000047e0f7824 */ /* 0x000fe200078e020d */
[----:B------:R-:W-:Y:S01]  /*3a80*/  LOP3.LUT R10, R8, 0x3c, R119, 0xf8, !PT ;  /* 0x0000003c080a7812 */ /* 0x000fe200078ef877 */
[----:B------:R-:W-:Y:S01]  /*3a90*/  IMAD.SHL.U32 R8, R4, 0x2, RZ ;  /* 0x0000000204087824 */ /* 0x000fe200078e00ff */
[----:B------:R-:W-:Y:S01]  /*3aa0*/  SHF.L.U32 R119, R0, 0x6, RZ ;  /* 0x0000000600777819 */ /* 0x000fe200000006ff */
[----:B------:R-:W-:Y:S01]  /*3ab0*/  IMAD.SHL.U32 R11, R9, 0x2, RZ ;  /* 0x00000002090b7824 */ /* 0x000fe200078e00ff */
[----:B------:R-:W-:Y:S01]  /*3ac0*/  LEA R16, R126, R15, 0x2 ;  /* 0x0000000f7e107211 */ /* 0x000fe200078e10ff */
[----:B------:R-:W-:Y:S01]  /*3ad0*/  IMAD.HI R4, R4, 0x2, RZ ;  /* 0x0000000204047827 */ /* 0x000fe200078e02ff */
[----:B------:R-:W-:Y:S01]  /*3ae0*/  LOP3.LUT R119, R10, 0x40, R119, 0xf8, !PT ;  /* 0x000000400a777812 */ /* 0x000fe200078ef877 */
[----:B------:R-:W-:Y:S01]  /*3af0*/  USHF.R.U32.HI UR8, URZ, 0x1, UR8 ;  /* 0x000000013f087899 */ /* 0x000fe20008011608 */
[----:B------:R-:W-:Y:S01]  /*3b00*/  IADD3 R122, P0, P1, R11, c[0x0][0x178], R8 ;  /* 0x00005e000b7a7a10 */ /* 0x000fe2000791e008 */
[C---:B------:R-:W-:Y:S01]  /*3b10*/  IMAD R17, R126.reuse, 0x4, R16 ;  /* 0x000000047e117824 */ /* 0x040fe200078e0210 */
[----:B------:R-:W-:Y:S01]  /*3b20*/  SHF.R.U32.HI R5, RZ, 0x1, R0 ;  /* 0x00000001ff057819 */ /* 0x000fe20000011600 */
[----:B------:R-:W-:Y:S01]  /*3b30*/  IMAD.HI R9, R9, 0x2, RZ ;  /* 0x0000000209097827 */ /* 0x000fe200078e02ff */
[-C--:B------:R-:W-:Y:S01]  /*3b40*/  LEA R12, P2, R15, R122.reuse, 0x1 ;  /* 0x0000007a0f0c7211 */ /* 0x080fe200078408ff */
[----:B------:R-:W-:Y:S01]  /*3b50*/  BAR.SYNC.DEFER_BLOCKING 0x0 ;  /* 0x0000000000007b1d */ /* 0x000fe20000010000 */
[----:B------:R-:W-:Y:S01]  /*3b60*/  LEA R18, R126, R17, 0x2 ;  /* 0x000000117e127211 */ /* 0x000fe200078e10ff */
[----:B------:R-:W-:Y:S01]  /*3b70*/  IMAD.SHL.U32 R6, R0, 0x4, RZ ;  /* 0x0000000400067824 */ /* 0x000fe200078e00ff */
[----:B------:R-:W-:Y:S01]  /*3b80*/  IADD3.X R124, R9, c[0x0][0x17c], R4, P0, P1 ;  /* 0x00005f00097c7a10 */ /* 0x000fe200007e2404 */
[----:B------:R-:W-:Y:S01]  /*3b90*/  IMAD.MOV.U32 R145, RZ, RZ, R57 ;  /* 0x000000ffff917224 */ /* 0x000fe200078e0039 */
[-C--:B------:R-:W-:Y:S01]  /*3ba0*/  LEA R8, P0, R7, R122.reuse, 0x1 ;  /* 0x0000007a07087211 */ /* 0x080fe200078008ff */
[C---:B------:R-:W-:Y:S01]  /*3bb0*/  IMAD R19, R126.reuse, 0x4, R18 ;  /* 0x000000047e137824 */ /* 0x040fe200078e0212 */
[----:B------:R-:W-:Y:S01]  /*3bc0*/  LEA R10, P1, R13, R122, 0x1 ;  /* 0x0000007a0d0a7211 */ /* 0x000fe200078208ff */
[----:B------:R-:W-:Y:S01]  /*3bd0*/  IMAD.MOV.U32 R137, RZ, RZ, R81 ;  /* 0x000000ffff897224 */ /* 0x000fe200078e0051 */
[----:B------:R-:W-:Y:S01]  /*3be0*/  LEA.HI.X.SX32 R9, R7, R124, 0x1, P0 ;  /* 0x0000007c07097211 */ /* 0x000fe200000f0eff */
[----:B------:R-:W-:Y:S01]  /*3bf0*/  IMAD.MOV.U32 R81, RZ, RZ, R77 ;  /* 0x000000ffff517224 */ /* 0x000fe200078e004d */
[----:B------:R-:W-:Y:S01]  /*3c00*/  LEA R20, R126, R19, 0x2 ;  /* 0x000000137e147211 */ /* 0x000fe200078e10ff */
[----:B------:R-:W-:Y:S01]  /*3c10*/  IMAD.MOV.U32 R123, RZ, RZ, R48 ;  /* 0x000000ffff7b7224 */ /* 0x000fe200078e0030 */
[----:B------:R-:W-:Y:S01]  /*3c20*/  LEA R14, P3, R16, R122, 0x1 ;  /* 0x0000007a100e7211 */ /* 0x000fe200078608ff */
[----:B------:R-:W-:Y:S01]  /*3c30*/  IMAD.MOV.U32 R77, RZ, RZ, R3 ;  /* 0x000000ffff4d7224 */ /* 0x000fe200078e0003 */
[C---:B------:R-:W-:Y:S01]  /*3c40*/  LEA R21, R126.reuse, R20, 0x2 ;  /* 0x000000147e157211 */ /* 0x040fe200078e10ff */
[----:B------:R-:W-:Y:S01]  /*3c50*/  IMAD.MOV.U32 R141, RZ, RZ, R53 ;  /* 0x000000ffff8d7224 */ /* 0x000fe200078e0035 */
[-C--:B------:R-:W-:Y:S01]  /*3c60*/  LEA.HI.X.SX32 R11, R13, R124.reuse, 0x1, P1 ;  /* 0x0000007c0d0b7211 */ /* 0x080fe200008f0eff */
[----:B------:R-:W-:Y:S01]  /*3c70*/  IMAD.MOV.U32 R133, RZ, RZ, R85 ;  /* 0x000000ffff857224 */ /* 0x000fe200078e0055 */
[-C--:B------:R-:W-:Y:S01]  /*3c80*/  LEA.HI.X.SX32 R13, R15, R124.reuse, 0x1, P2 ;  /* 0x0000007c0f0d7211 */ /* 0x080fe200010f0eff */
[----:B------:R-:W-:Y:S01]  /*3c90*/  IMAD R22, R126, 0x4, R21 ;  /* 0x000000047e167824 */ /* 0x000fe200078e0215 */
[----:B------:R-:W-:Y:S01]  /*3ca0*/  LEA.HI.X.SX32 R15, R16, R124, 0x1, P3 ;  /* 0x0000007c100f7211 */ /* 0x000fe200018f0eff */
[----:B------:R-:W-:Y:S01]  /*3cb0*/  IMAD.MOV.U32 R134, RZ, RZ, R87 ;  /* 0x000000ffff867224 */ /* 0x000fe200078e0057 */
[C---:B------:R-:W-:Y:S01]  /*3cc0*/  LEA R64, P0, R17.reuse, R122, 0x1 ;  /* 0x0000007a11407211 */ /* 0x040fe200078008ff */
[----:B------:R-:W-:Y:S01]  /*3cd0*/  IMAD.MOV.U32 R128, RZ, RZ, R63 ;  /* 0x000000ffff807224 */ /* 0x000fe200078e003f */
[C---:B------:R-:W-:Y:S01]  /*3ce0*/  LEA R23, R126.reuse, R22, 0x2 ;  /* 0x000000167e177211 */ /* 0x040fe200078e10ff */
[----:B------:R-:W-:Y:S01]  /*3cf0*/  IMAD.MOV.U32 R140, RZ, RZ, R83 ;  /* 0x000000ffff8c7224 */ /* 0x000fe200078e0053 */
[----:B------:R-:W-:Y:S01]  /*3d00*/  LEA.HI.X.SX32 R65, R17, R124, 0x1, P0 ;  /* 0x0000007c11417211 */ /* 0x000fe200000f0eff */
[----:B------:R-:W-:Y:S01]  /*3d10*/  IMAD.MOV.U32 R129, RZ, RZ, R61 ;  /* 0x000000ffff817224 */ /* 0x000fe200078e003d */
[----:B------:R-:W-:Y:S01]  /*3d20*/  LEA R24, R126, R23, 0x2 ;  /* 0x000000177e187211 */ /* 0x000fe200078e10ff */
[----:B------:R-:W-:Y:S01]  /*3d30*/  IMAD.MOV.U32 R149, RZ, RZ, R116 ;  /* 0x000000ffff957224 */ /* 0x000fe200078e0074 */
[----:B------:R-:W-:-:S02]  /*3d40*/  LEA R68, P1, R18, R122, 0x1 ;  /* 0x0000007a12447211 */ /* 0x000fc400078208ff */
[C---:B------:R-:W-:Y:S01]  /*3d50*/  LEA R70, P2, R19.reuse, R122, 0x1 ;  /* 0x0000007a13467211 */ /* 0x040fe200078408ff */
[----:B------:R-:W-:Y:S01]  /*3d60*/  IMAD R25, R126, 0x4, R24 ;  /* 0x000000047e197824 */ /* 0x000fe200078e0218 */
[-C--:B------:R-:W-:Y:S02]  /*3d70*/  LEA.HI.X.SX32 R69, R18, R124.reuse, 0x1, P1 ;  /* 0x0000007c12457211 */ /* 0x080fe400008f0eff */
[----:B------:R-:W-:Y:S02]  /*3d80*/  LEA.HI.X.SX32 R71, R19, R124, 0x1, P2 ;  /* 0x0000007c13477211 */ /* 0x000fe400010f0eff */
[----:B------:R-:W-:Y:S02]  /*3d90*/  LEA R4, R126, R25, 0x2 ;  /* 0x000000197e047211 */ /* 0x000fe400078e10ff */
[-C--:B------:R-:W-:Y:S02]  /*3da0*/  LEA R110, P0, R20, R122.reuse, 0x1 ;  /* 0x0000007a146e7211 */ /* 0x080fe400078008ff */
[----:B------:R-:W-:Y:S01]  /*3db0*/  LEA R108, P1, R21, R122, 0x1 ;  /* 0x0000007a156c7211 */ /* 0x000fe200078208ff */
[----:B------:R-:W-:Y:S01]  /*3dc0*/  IMAD R7, R126, 0x4, R4 ;  /* 0x000000047e077824 */ /* 0x000fe200078e0204 */
[----:B------:R-:W-:-:S02]  /*3dd0*/  LEA.HI.X.SX32 R111, R20, R124, 0x1, P0 ;  /* 0x0000007c146f7211 */ /* 0x000fc400000f0eff */
[----:B------:R-:W-:Y:S02]  /*3de0*/  LEA.HI.X.SX32 R109, R21, R124, 0x1, P1 ;  /* 0x0000007c156d7211 */ /* 0x000fe400008f0eff */
[----:B------:R-:W-:Y:S02]  /*3df0*/  LEA R16, R126, R7, 0x2 ;  /* 0x000000077e107211 */ /* 0x000fe400078e10ff */
[-C--:B------:R-:W-:Y:S02]  /*3e00*/  LEA R106, P2, R22, R122.reuse, 0x1 ;  /* 0x0000007a166a7211 */ /* 0x080fe400078408ff */
[C---:B------:R-:W-:Y:S01]  /*3e10*/  LEA R104, P0, R23.reuse, R122, 0x1 ;  /* 0x0000007a17687211 */ /* 0x040fe200078008ff */
[----:B------:R-:W-:Y:S01]  /*3e20*/  IMAD R26, R126, 0x4, R16 ;  /* 0x000000047e1a7824 */ /* 0x000fe200078e0210 */
[-C--:B------:R-:W-:Y:S02]  /*3e30*/  LEA.HI.X.SX32 R107, R22, R124.reuse, 0x1, P2 ;  /* 0x0000007c166b7211 */ /* 0x080fe400010f0eff */
[----:B------:R-:W-:-:S02]  /*3e40*/  LEA.HI.X.SX32 R105, R23, R124, 0x1, P0 ;  /* 0x0000007c17697211 */ /* 0x000fc400000f0eff */
[----:B------:R-:W-:Y:S02]  /*3e50*/  LEA R17, R126, R26, 0x2 ;  /* 0x0000001a7e117211 */ /* 0x000fe400078e10ff */
[-C--:B------:R-:W-:Y:S02]  /*3e60*/  LEA R94, P1, R24, R122.reuse, 0x1 ;  /* 0x0000007a185e7211 */ /* 0x080fe400078208ff */
[----:B------:R-:W-:Y:S01]  /*3e70*/  LEA R90, P0, R4, R122, 0x1 ;  /* 0x0000007a045a7211 */ /* 0x000fe200078008ff */
[----:B------:R-:W-:Y:S01]  /*3e80*/  IMAD R18, R126, 0x4, R17 ;  /* 0x000000047e127824 */ /* 0x000fe200078e0211 */
[-C--:B------:R-:W-:Y:S02]  /*3e90*/  LEA.HI.X.SX32 R95, R24, R124.reuse, 0x1, P1 ;  /* 0x0000007c185f7211 */ /* 0x080fe400008f0eff */
[----:B------:R-:W-:Y:S02]  /*3ea0*/  LEA.HI.X.SX32 R91, R4, R124, 0x1, P0 ;  /* 0x0000007c045b7211 */ /* 0x000fe400000f0eff */
[----:B------:R-:W-:-:S02]  /*3eb0*/  LEA R19, R126, R18, 0x2 ;  /* 0x000000127e137211 */ /* 0x000fc400078e10ff */
[-C--:B------:R-:W-:Y:S02]  /*3ec0*/  LEA R92, P2, R25, R122.reuse, 0x1 ;  /* 0x0000007a195c7211 */ /* 0x080fe400078408ff */
[----:B------:R-:W-:Y:S01]  /*3ed0*/  LEA R88, P1, R7, R122, 0x1 ;  /* 0x0000007a07587211 */ /* 0x000fe200078208ff */
[C---:B------:R-:W-:Y:S01]  /*3ee0*/  IMAD R20, R126.reuse, 0x4, R19 ;  /* 0x000000047e147824 */ /* 0x040fe200078e0213 */
[-C--:B------:R-:W-:Y:S02]  /*3ef0*/  LEA.HI.X.SX32 R93, R25, R124.reuse, 0x1, P2 ;  /* 0x0000007c195d7211 */ /* 0x080fe400010f0eff */
[----:B------:R-:W-:Y:S02]  /*3f00*/  LEA.HI.X.SX32 R89, R7, R124, 0x1, P1 ;  /* 0x0000007c07597211 */ /* 0x000fe400008f0eff */
[----:B------:R-:W-:Y:S02]  /*3f10*/  LEA R21, R126, R20, 0x2 ;  /* 0x000000147e157211 */ /* 0x000fe400078e10ff */
        /* <DEDUP_REMOVED lines=12> */
[CC--:B------:R-:W-:Y:S02]  /*3fe0*/  LEA R40, P0, R19.reuse, R122.reuse, 0x1 ;  /* 0x0000007a13287211 */ /* 0x0c0fe400078008ff */
[----:B------:R-:W-:Y:S01]  /*3ff0*/  LEA R38, P1, R20, R122, 0x1 ;  /* 0x0000007a14267211 */ /* 0x000fe200078208ff */
[----:B------:R-:W-:Y:S01]  /*4000*/  IMAD R17, R126, 0x4, R16 ;  /* 0x000000047e117824 */ /* 0x000fe200078e0210 */
[-C--:B------:R-:W-:Y:S02]  /*4010*/  LEA.HI.X.SX32 R41, R19, R124.reuse, 0x1, P0 ;  /* 0x0000007c13297211 */ /* 0x080fe400000f0eff */
[----:B------:R-:W-:-:S02]  /*4020*/  LEA.HI.X.SX32 R39, R20, R124, 0x1, P1 ;  /* 0x0000007c14277211 */ /* 0x000fc400008f0eff */
[----:B------:R-:W-:Y:S02]  /*4030*/  LEA R18, R126, R17, 0x2 ;  /* 0x000000117e127211 */ /* 0x000fe400078e10ff */
[CC--:B------:R-:W-:Y:S02]  /*4040*/  LEA R36, P2, R21.reuse, R122.reuse, 0x1 ;  /* 0x0000007a15247211 */ /* 0x0c0fe400078408ff */
[----:B------:R-:W-:Y:S01]  /*4050*/  LEA R32, P1, R4, R122, 0x1 ;  /* 0x0000007a04207211 */ /* 0x000fe200078208ff */
[----:B------:R-:W-:Y:S01]  /*4060*/  IMAD R19, R126, 0x4, R18 ;  /* 0x000000047e137824 */ /* 0x000fe200078e0212 */
[-C--:B------:R-:W-:Y:S02]  /*4070*/  LEA.HI.X.SX32 R37, R21, R124.reuse, 0x1, P2 ;  /* 0x0000007c15257211 */ /* 0x080fe400010f0eff */
[----:B------:R-:W-:Y:S02]  /*4080*/  LEA.HI.X.SX32 R33, R4, R124, 0x1, P1 ;  /* 0x0000007c04217211 */ /* 0x000fe400008f0eff */
[----:B------:R-:W-:-:S02]  /*4090*/  LEA R30, P2, R7, R122, 0x1 ;  /* 0x0000007a071e7211 */ /* 0x000fc400078408ff */
[----:B------:R-:W-:Y:S02]  /*40a0*/  LEA R4, R126, R19, 0x2 ;  /* 0x000000137e047211 */ /* 0x000fe400078e10ff */
[----:B------:R-:W-:Y:S02]  /*40b0*/  LEA R34, P0, R22, R122, 0x1 ;  /* 0x0000007a16227211 */ /* 0x000fe400078008ff */
[----:B------:R-:W-:Y:S01]  /*40c0*/  LEA.HI.X.SX32 R31, R7, R124, 0x1, P2 ;  /* 0x0000007c071f7211 */ /* 0x000fe200010f0eff */
[----:B------:R-:W-:Y:S01]  /*40d0*/  IMAD R7, R126, 0x4, R4 ;  /* 0x000000047e077824 */ /* 0x000fe200078e0204 */
[----:B------:R-:W-:Y:S02]  /*40e0*/  LEA R26, P1, R17, R122, 0x1 ;  /* 0x0000007a111a7211 */ /* 0x000fe400078208ff */
[----:B------:R-:W-:Y:S02]  /*40f0*/  LEA.HI.X.SX32 R35, R22, R124, 0x1, P0 ;  /* 0x0000007c16237211 */ /* 0x000fe400000f0eff */
[----:B------:R-:W-:-:S02]  /*4100*/  LEA R28, P0, R16, R122, 0x1 ;  /* 0x0000007a101c7211 */ /* 0x000fc400078008ff */
[-C--:B------:R-:W-:Y:S02]  /*4110*/  LEA.HI.X.SX32 R27, R17, R124.reuse, 0x1, P1 ;  /* 0x0000007c111b7211 */ /* 0x080fe400008f0eff */
[----:B------:R-:W-:Y:S01]  /*4120*/  LEA R17, R126, R7, 0x2 ;  /* 0x000000077e117211 */ /* 0x000fe200078e10ff */
[----:B------:R-:W-:Y:S01]  /*4130*/  IMAD.MOV.U32 R126, RZ, RZ, R59 ;  /* 0x000000ffff7e7224 */ /* 0x000fe200078e003b */
[----:B------:R-:W-:Y:S01]  /*4140*/  LEA.HI.X.SX32 R29, R16, R124, 0x1, P0 ;  /* 0x0000007c101d7211 */ /* 0x000fe200000f0eff */
[----:B------:R-:W-:Y:S01]  /*4150*/  IMAD.MOV.U32 R59, RZ, RZ, R76 ;  /* 0x000000ffff3b7224 */ /* 0x000fe200078e004c */
[-C--:B------:R-:W-:Y:S02]  /*4160*/  LEA R16, P3, R17, R122.reuse, 0x1 ;  /* 0x0000007a11107211 */ /* 0x080fe400078608ff */
[-C--:B------:R-:W-:Y:S02]  /*4170*/  LEA R24, P2, R18, R122.reuse, 0x1 ;  /* 0x0000007a12187211 */ /* 0x080fe400078408ff */
[----:B------:R-:W-:-:S02]  /*4180*/  LEA R22, P1, R4, R122, 0x1 ;  /* 0x0000007a04167211 */ /* 0x000fc400078208ff */
[-C--:B------:R-:W-:Y:S02]  /*4190*/  LEA.HI.X.SX32 R17, R17, R124.reuse, 0x1, P3 ;  /* 0x0000007c11117211 */ /* 0x080fe400018f0eff */
[----:B------:R-:W-:Y:S02]  /*41a0*/  FSETP.GT.AND P3, PT, |R55|, 8.50705917302346158658e+37, PT ;  /* 0x7e8000003700780b */ /* 0x000fe40003f64200 */
[----:B------:R-:W-:Y:S02]  /*41b0*/  LEA.HI.X.SX32 R25, R18, R124, 0x1, P2 ;  /* 0x0000007c12197211 */ /* 0x000fe400010f0eff */
[-C--:B------:R-:W-:Y:S02]  /*41c0*/  LEA R18, P0, R19, R122.reuse, 0x1 ;  /* 0x0000007a13127211 */ /* 0x080fe400078008ff */
[----:B------:R-:W-:Y:S01]  /*41d0*/  LEA R20, P2, R7, R122, 0x1 ;  /* 0x0000007a07147211 */ /* 0x000fe200078408ff */
[----:B------:R-:W-:Y:S01]  /*41e0*/  IMAD.MOV.U32 R122, RZ, RZ, R50 ;  /* 0x000000ffff7a7224 */ /* 0x000fe200078e0032 */
[----:B------:R-:W-:Y:S01]  /*41f0*/  LEA.HI.X.SX32 R23, R4, R124, 0x1, P1 ;  /* 0x0000007c04177211 */ /* 0x000fe200008f0eff */
[----:B------:R-:W-:Y:S01]  /*4200*/  FMUL R50, R77, 8388608 ;  /* 0x4b0000004d327820 */ /* 0x000fe20000400000 */
[----:B------:R-:W-:-:S02]  /*4210*/  FSETP.GEU.AND P1, PT, |R55|, 1.175494350822287508e-38, PT ;  /* 0x008000003700780b */ /* 0x000fc40003f2e200 */
[----:B------:R-:W-:Y:S01]  /*4220*/  SHF.R.S32.HI R4, RZ, 0x3, R0 ;  /* 0x00000003ff047819 */ /* 0x000fe20000011400 */
[----:B------:R-:W-:Y:S01]  /*4230*/  FMUL R0, R55, 8388608 ;  /* 0x4b00000037007820 */ /* 0x000fe20000400000 */
[-C--:B------:R-:W-:Y:S01]  /*4240*/  LEA.HI.X.SX32 R19, R19, R124.reuse, 0x1, P0 ;  /* 0x0000007c13137211 */ /* 0x080fe200000f0eff */
[----:B------:R-:W-:Y:S01]  /*4250*/  @P3 FMUL R79, R79, 0.25 ;  /* 0x3e8000004f4f3820 */ /* 0x000fe20000400000 */
[----:B------:R-:W-:Y:S01]  /*4260*/  LEA.HI.X.SX32 R21, R7, R124, 0x1, P2 ;  /* 0x0000007c07157211 */ /* 0x000fe200010f0eff */
[----:B------:R-:W-:Y:S01]  /*4270*/  @P3 FMUL R78, R78, 0.25 ;  /* 0x3e8000004e4e3820 */ /* 0x000fe20000400000 */
[C---:B------:R-:W-:Y:S01]  /*4280*/  FSETP.GEU.AND P0, PT, R55.reuse, 1.175494350822287508e-38, PT ;  /* 0x008000003700780b */ /* 0x040fe20003f0e000 */
[----:B------:R-:W-:Y:S01]  /*4290*/  @P3 FMUL R74, R74, 0.25 ;  /* 0x3e8000004a4a3820 */ /* 0x000fe20000400000 */
[----:B------:R-:W-:Y:S02]  /*42a0*/  FSETP.GT.AND P2, PT, |R52|, 8.50705917302346158658e+37, PT ;  /* 0x7e8000003400780b */ /* 0x000fe40003f44200 */
[----:B------:R-:W-:Y:S01]  /*42b0*/  FSEL R0, R0, R55, !P0 ;  /* 0x0000003700007208 */ /* 0x000fe20004000000 */
[----:B------:R-:W-:Y:S01]  /*42c0*/  @P3 FMUL R55, R55, 0.25 ;  /* 0x3e80000037373820 */ /* 0x000fe20000400000 */
[C---:B------:R-:W-:Y:S01]  /*42d0*/  FSETP.GEU.AND P6, PT, |R52|.reuse, 1.175494350822287508e-38, PT ;  /* 0x008000003400780b */ /* 0x040fe20003fce200 */
[----:B------:R-:W-:Y:S01]  /*42e0*/  @!P1 FMUL R79, R79, 16777216 ;  /* 0x4b8000004f4f9820 */ /* 0x000fe20000400000 */
[----:B------:R-:W-:Y:S01]  /*42f0*/  MOV R125, R49 ;  /* 0x00000031007d7202 */ /* 0x000fe20000000f00 */
[C---:B------:R-:W-:Y:S01]  /*4300*/  FMUL R49, R52.reuse, 8388608 ;  /* 0x4b00000034317820 */ /* 0x040fe20000400000 */
[----:B------:R-:W-:Y:S01]  /*4310*/  FSETP.GEU.AND P4, PT, R52, 1.175494350822287508e-38, PT ;  /* 0x008000003400780b */ /* 0x000fe20003f8e000 */
[----:B------:R-:W-:Y:S01]  /*4320*/  @!P1 FMUL R55, R55, 16777216 ;  /* 0x4b80000037379820 */ /* 0x000fe20000400000 */
[----:B------:R-:W-:Y:S01]  /*4330*/  MOV R57, R75 ;  /* 0x0000004b00397202 */ /* 0x000fe20000000f00 */
[----:B------:R-:W-:Y:S01]  /*4340*/  @!P1 FMUL R78, R78, 16777216 ;  /* 0x4b8000004e4e9820 */ /* 0x000fe20000400000 */
[----:B------:R-:W-:Y:S01]  /*4350*/  FSEL R49, R49, R52, !P4 ;  /* 0x0000003431317208 */ /* 0x000fe20006000000 */
[----:B------:R-:W0:Y:S01]  /*4360*/  MUFU.RCP R48, R55 ;  /* 0x0000003700307308 */ /* 0x000e220000001000 */
[----:B------:R-:W-:Y:S01]  /*4370*/  @P2 FMUL R52, R52, 0.25 ;  /* 0x3e80000034342820 */ /* 0x000fe20000400000 */
[----:B------:R-:W-:Y:S01]  /*4380*/  LOP3.LUT R3, R6, 0x180, RZ, 0xc0, !PT ;  /* 0x0000018006037812 */ /* 0x000fe200078ec0ff */
[----:B------:R-:W-:Y:S01]  /*4390*/  @P3 FMUL R57, R57, 0.25 ;  /* 0x3e80000039393820 */ /* 0x000fe20000400000 */
[----:B------:R-:W-:Y:S01]  /*43a0*/  FSETP.GEU.AND P3, PT, R77, 1.175494350822287508e-38, PT ;  /* 0x008000004d00780b */ /* 0x000fe20003f6e000 */
[----:B------:R-:W-:Y:S01]  /*43b0*/  @!P6 FMUL R52, R52, 16777216 ;  /* 0x4b8000003434e820 */ /* 0x000fe20000400000 */
[----:B------:R-:W-:Y:S01]  /*43c0*/  LOP3.LUT R6, R5, 0xc, RZ, 0xc0, !PT ;  /* 0x0000000c05067812 */ /* 0x000fe200078ec0ff */
[----:B------:R-:W-:Y:S01]  /*43d0*/  @!P1 FMUL R57, R57, 16777216 ;  /* 0x4b80000039399820 */ /* 0x000fe20000400000 */
[----:B------:R-:W-:Y:S01]  /*43e0*/  FSEL R50, R50, R77, !P3 ;  /* 0x0000004d32327208 */ /* 0x000fe20005800000 */
[----:B------:R-:W-:Y:S01]  /*43f0*/  @P2 FMUL R81, R81, 0.25 ;  /* 0x3e80000051512820 */ /* 0x000fe20000400000 */
[----:B------:R-:W-:Y:S01]  /*4400*/  SGXT R4, R4, 0x1 ;  /* 0x000000010404781a */ /* 0x000fe20000000200 */
[----:B------:R-:W1:Y:S01]  /*4410*/  MUFU.RCP R52, R52 ;  /* 0x0000003400347308 */ /* 0x000e620000001000 */
[----:B------:R-:W-:Y:S01]  /*4420*/  MOV R7, UR8 ;  /* 0x0000000800077c02 */ /* 0x000fe20008000f00 */
[----:B------:R-:W-:Y:S01]  /*4430*/  @P2 FMUL R59, R59, 0.25 ;  /* 0x3e8000003b3b2820 */ /* 0x000fe20000400000 */
[----:B------:R-:W-:Y:S01]  /*4440*/  IADD3 R5, R50, -0x3f3504f3, RZ ;  /* 0xc0cafb0d32057810 */ /* 0x000fe20007ffe0ff */
[----:B------:R-:W-:Y:S01]  /*4450*/  @P2 FMUL R73, R73, 0.25 ;  /* 0x3e80000049492820 */ /* 0x000fe20000400000 */
[----:B------:R-:W-:Y:S01]  /*4460*/  LEA R53, R118, R3, 0x3 ;  /* 0x0000000376357211 */ /* 0x000fe200078e18ff */
[----:B------:R-:W-:Y:S01]  /*4470*/  @P2 FMUL R72, R72, 0.25 ;  /* 0x3e80000048482820 */ /* 0x000fe20000400000 */
[----:B------:R-:W-:Y:S01]  /*4480*/  LEA R3, R118, UR12, 0x2 ;  /* 0x0000000c76037c11 */ /* 0x000fe2000f8e10ff */
[----:B------:R-:W-:Y:S01]  /*4490*/  @!P6 FMUL R81, R81, 16777216 ;  /* 0x4b8000005151e820 */ /* 0x000fe20000400000 */
[----:B------:R-:W-:Y:S01]  /*44a0*/  MOV R146, R54 ;  /* 0x0000003600927202 */ /* 0x000fe20000000f00 */
[----:B------:R-:W-:Y:S01]  /*44b0*/  @!P6 FMUL R59, R59, 16777216 ;  /* 0x4b8000003b3be820 */ /* 0x000fe20000400000 */
[----:B------:R-:W-:Y:S01]  /*44c0*/  MOV R135, R84 ;  /* 0x0000005400877202 */ /* 0x000fe20000000f00 */
[----:B0-----:R-:W-:Y:S01]  /*44d0*/  FMUL R84, R48, R57 ;  /* 0x0000003930547220 */ /* 0x001fe20000400000 */
[----:B------:R-:W-:Y:S01]  /*44e0*/  LOP3.LUT R54, R7, 0x1040, R4, 0x78, !PT ;  /* 0x0000104007367812 */ /* 0x000fe200078e7804 */
[----:B------:R-:W-:Y:S01]  /*44f0*/  IMAD.U32 R3, R3, 0x4, R6 ;  /* 0x0000000403037824 */ /* 0x000fe200078e0006 */
[----:B------:R-:W-:Y:S01]  /*4500*/  LOP3.LUT R75, R5, 0xff800000, RZ, 0xc0, !PT ;  /* 0xff800000054b7812 */ /* 0x000fe200078ec0ff */
[C---:B------:R-:W-:Y:S01]  /*4510*/  FMUL R5, R112.reuse, 8388608 ;  /* 0x4b00000070057820 */ /* 0x040fe20000400000 */
[----:B------:R-:W-:Y:S01]  /*4520*/  IADD3 R4, R49, -0x3f3504f3, RZ ;  /* 0xc0cafb0d31047810 */ /* 0x000fe20007ffe0ff */
[----:B------:R-:W-:Y:S01]  /*4530*/  @!P6 FMUL R73, R73, 16777216 ;  /* 0x4b8000004949e820 */ /* 0x000fe20000400000 */
[----:B------:R-:W-:Y:S01]  /*4540*/  FSEL R57, RZ, -23, P3 ;  /* 0xc1b80000ff397808 */ /* 0x000fe20001800000 */
[----:B------:R-:W0:Y:S01]  /*4550*/  I2F R6, R75 ;  /* 0x0000004b00067306 */ /* 0x000e220000201400 */
[----:B------:R-:W-:Y:S01]  /*4560*/  FSETP.GEU.AND P3, PT, R112, 1.175494350822287508e-38, PT ;  /* 0x008000007000780b */ /* 0x000fe20003f6e000 */
[----:B------:R-:W-:Y:S01]  /*4570*/  @!P6 FMUL R72, R72, 16777216 ;  /* 0x4b8000004848e820 */ /* 0x000fe20000400000 */
[----:B------:R-:W-:Y:S01]  /*4580*/  MOV R131, R60 ;  /* 0x0000003c00837202 */ /* 0x000fe20000000f00 */
[----:B------:R-:W-:Y:S01]  /*4590*/  FMUL R55, R114, 8388608 ;  /* 0x4b00000072377820 */ /* 0x000fe20000400000 */
[----:B------:R-:W-:Y:S01]  /*45a0*/  LOP3.LUT R76, R4, 0xff800000, RZ, 0xc0, !PT ;  /* 0xff800000044c7812 */ /* 0x000fe200078ec0ff */
[C---:B-1----:R-:W-:Y:S01]  /*45b0*/  FMUL R81, R52.reuse, R81 ;  /* 0x0000005134517220 */ /* 0x042fe20000400000 */
[----:B------:R-:W-:Y:S01]  /*45c0*/  MOV R147, R56 ;  /* 0x0000003800937202 */ /* 0x000fe20000000f00 */
[----:B------:R-:W-:Y:S01]  /*45d0*/  FMUL R85, R52, R72 ;  /* 0x0000004834557220 */ /* 0x000fe20000400000 */
[----:B------:R-:W-:Y:S01]  /*45e0*/  FSEL R5, R5, R112, !P3 ;  /* 0x0000007005057208 */ /* 0x000fe20005800000 */
[----:B------:R-:W1:Y:S01]  /*45f0*/  I2F R7, R76 ;  /* 0x0000004c00077306 */ /* 0x000e620000201400 */
[----:B------:R-:W-:Y:S01]  /*4600*/  FSEL R60, RZ, -23, P3 ;  /* 0xc1b80000ff3c7808 */ /* 0x000fe20001800000 */
[----:B------:R-:W-:Y:S01]  /*4610*/  @!P1 FMUL R74, R74, 16777216 ;  /* 0x4b8000004a4a9820 */ /* 0x000fe20000400000 */
[----:B------:R-:W-:Y:S01]  /*4620*/  FSEL R56, RZ, -23, P4 ;  /* 0xc1b80000ff387808 */ /* 0x000fe20002000000 */
[----:B------:R-:W-:Y:S01]  /*4630*/  FMUL R79, R48, R79 ;  /* 0x0000004f304f7220 */ /* 0x000fe20000400000 */
[----:B------:R-:W-:Y:S01]  /*4640*/  FSETP.GEU.AND P3, PT, R114, 1.175494350822287508e-38, PT ;  /* 0x008000007200780b */ /* 0x000fe20003f6e000 */
[----:B0-----:R-:W-:Y:S01]  /*4650*/  FFMA.FTZ R57, R6, 1.1920928955078125e-07, R57 ;  /* 0x3400000006397823 */ /* 0x001fe20000010039 */
[----:B------:R-:W-:Y:S01]  /*4660*/  FSETP.GT.AND P4, PT, |R77|, 8.50705917302346158658e+37, PT ;  /* 0x7e8000004d00780b */ /* 0x000fe20003f84200 */
[----:B------:R-:W-:Y:S01]  /*4670*/  FMUL R6, R113, 8388608 ;  /* 0x4b00000071067820 */ /* 0x000fe20000400000 */
[----:B------:R-:W-:Y:S01]  /*4680*/  MOV R142, R82 ;  /* 0x00000052008e7202 */ /* 0x000fe20000000f00 */
[C---:B------:R-:W-:Y:S01]  /*4690*/  FMUL R82, R52.reuse, R59 ;  /* 0x0000003b34527220 */ /* 0x040fe20000400000 */
[----:B------:R-:W-:Y:S01]  /*46a0*/  MOV R136, R86 ;  /* 0x0000005600887202 */ /* 0x000fe20000000f00 */
[----:B------:R-:W-:Y:S01]  /*46b0*/  FMUL R86, R52, R73 ;  /* 0x0000004934567220 */ /* 0x000fe20000400000 */
[----:B------:R-:W-:Y:S01]  /*46c0*/  FSEL R55, R55, R114, !P3 ;  /* 0x0000007237377208 */ /* 0x000fe20005800000 */
[----:B------:R-:W-:Y:S01]  /*46d0*/  FMUL R83, R48, R74 ;  /* 0x0000004a30537220 */ /* 0x000fe20000400000 */
[----:B------:R-:W-:Y:S01]  /*46e0*/  FSEL R52, RZ, -23, P3 ;  /* 0xc1b80000ff347808 */ /* 0x000fe20001800000 */
[----:B-1----:R-:W-:Y:S01]  /*46f0*/  FFMA.FTZ R56, R7, 1.1920928955078125e-07, R56 ;  /* 0x3400000007387823 */ /* 0x002fe20000010038 */
[----:B------:R-:W-:Y:S01]  /*4700*/  FSETP.GEU.AND P3, PT, |R77|, 1.175494350822287508e-38, PT ;  /* 0x008000004d00780b */ /* 0x000fe20003f6e200 */
[----:B------:R-:W-:Y:S01]  /*4710*/  IMAD.IADD R75, R50, 0x1, -R75 ;  /* 0x00000001324b7824 */ /* 0x000fe200078e0a4b */
[----:B------:R-:W-:Y:S01]  /*4720*/  MOV R132, R62 ;  /* 0x0000003e00847202 */ /* 0x000fe20000000f00 */
[----:B------:R-:W-:Y:S01]  /*4730*/  @P4 FMUL R128, R128, 0.25 ;  /* 0x3e80000080804820 */ /* 0x000fe20000400000 */
[----:B------:R-:W-:Y:S01]  /*4740*/  FSETP.GT.AND P2, PT, |R112|, 8.50705917302346158658e+37, PT ;  /* 0x7e8000007000780b */ /* 0x000fe20003f44200 */
[----:B------:R-:W-:Y:S01]  /*4750*/  @P4 FMUL R134, R134, 0.25 ;  /* 0x3e80000086864820 */ /* 0x000fe20000400000 */
[----:B------:R-:W-:Y:S01]  /*4760*/  MOV R138, R115 ;  /* 0x00000073008a7202 */ /* 0x000fe20000000f00 */
[----:B------:R-:W-:Y:S01]  /*4770*/  @P4 FMUL R132, R132, 0.25 ;  /* 0x3e80000084844820 */ /* 0x000fe20000400000 */
[----:B------:R-:W-:Y:S01]  /*4780*/  FSETP.GEU.AND P1, PT, R113, 1.175494350822287508e-38, PT ;  /* 0x008000007100780b */ /* 0x000fe20003f2e000 */
[----:B------:R-:W-:Y:S01]  /*4790*/  @P4 FMUL R136, R136, 0.25 ;  /* 0x3e80000088884820 */ /* 0x000fe20000400000 */
[----:B------:R-:W-:Y:S01]  /*47a0*/  MOV R139, R80 ;  /* 0x00000050008b7202 */ /* 0x000fe20000000f00 */
[----:B------:R-:W-:Y:S01]  /*47b0*/  @P4 FMUL R77, R77, 0.25 ;  /* 0x3e8000004d4d4820 */ /* 0x000fe20000400000 */
[----:B------:R-:W-:Y:S01]  /*47c0*/  FSETP.GT.AND P4, PT, |R113|, 8.50705917302346158658e+37, PT ;  /* 0x7e8000007100780b */ /* 0x000fe20003f84200 */
[----:B------:R-:W-:Y:S01]  /*47d0*/  FMUL R80, R48, R78 ;  /* 0x0000004e30507220 */ /* 0x000fe20000400000 */
[----:B------:R-:W-:Y:S01]  /*47e0*/  IADD3 R48, R5, -0x3f3504f3, RZ ;  /* 0xc0cafb0d05307810 */ /* 0x000fe20007ffe0ff */
[----:B------:R-:W-:Y:S01]  /*47f0*/  @!P3 FMUL R128, R128, 16777216 ;  /* 0x4b8000008080b820 */ /* 0x000fe20000400000 */
[----:B------:R-:W-:Y:S01]  /*4800*/  LOP3.LUT R4, R117, 0x2004, RZ, 0xc0, !PT ;  /* 0x0000200475047812 */ /* 0x000fe200078ec0ff */
[----:B------:R-:W-:Y:S01]  /*4810*/  @!P3 FMUL R132, R132, 16777216 ;  /* 0x4b8000008484b820 */ /* 0x000fe20000400000 */
[----:B------:R-:W-:Y:S01]  /*4820*/  FSEL R6, R6, R113, !P1 ;  /* 0x0000007106067208 */ /* 0x000fe20004800000 */
[----:B------:R-:W-:Y:S01]  /*4830*/  @!P3 FMUL R134, R134, 16777216 ;  /* 0x4b8000008686b820 */ /* 0x000fe20000400000 */
[----:B------:R-:W-:Y:S01]  /*4840*/  FSEL R72, RZ, -23, P1 ;  /* 0xc1b80000ff487808 */ /* 0x000fe20000800000 */
[----:B------:R-:W-:Y:S01]  /*4850*/  @!P3 FMUL R136, R136, 16777216 ;  /* 0x4b8000008888b820 */ /* 0x000fe20000400000 */
[C---:B------:R-:W-:Y:S01]  /*4860*/  FSETP.GEU.AND P1, PT, R138.reuse, 1.175494350822287508e-38, PT ;  /* 0x008000008a00780b */ /* 0x040fe20003f2e000 */
[----:B------:R-:W-:Y:S01]  /*4870*/  @!P3 FMUL R77, R77, 16777216 ;  /* 0x4b8000004d4db820 */ /* 0x000fe20000400000 */
[----:B------:R-:W-:Y:S01]  /*4880*/  FSETP.GEU.AND P3, PT, |R113|, 1.175494350822287508e-38, PT ;  /* 0x008000007100780b */ /* 0x000fe20003f6e200 */
[----:B------:R-:W-:Y:S01]  /*4890*/  FMUL R7, R138, 8388608 ;  /* 0x4b0000008a077820 */ /* 0x000fe20000400000 */
[----:B------:R-:W-:Y:S01]  /*48a0*/  LOP3.LUT R74, R48, 0xff800000, RZ, 0xc0, !PT ;  /* 0xff800000304a7812 */ /* 0x000fe200078ec0ff */
[----:B------:R-:W-:Y:S01]  /*48b0*/  @P2 FMUL R129, R129, 0.25 ;  /* 0x3e80000081812820 */ /* 0x000fe20000400000 */
[----:B------:R-:W-:Y:S01]  /*48c0*/  IADD3 R4, R4, R54, R53 ;  /* 0x0000003604047210 */ /* 0x000fe20007ffe035 */
[----:B------:R-:W-:Y:S01]  /*48d0*/  @P2 FMUL R131, R131, 0.25 ;  /* 0x3e80000083832820 */ /* 0x000fe20000400000 */
[----:B------:R-:W-:Y:S01]  /*48e0*/  FSEL R7, R7, R138, !P1 ;  /* 0x0000008a07077208 */ /* 0x000fe20004800000 */
[----:B------:R-:W-:Y:S01]  /*48f0*/  @P2 FMUL R133, R133, 0.25 ;  /* 0x3e80000085852820 */ /* 0x000fe20000400000 */
[----:B------:R-:W-:Y:S01]  /*4900*/  FSEL R54, RZ, -23, P1 ;  /* 0xc1b80000ff367808 */ /* 0x000fe20000800000 */
[----:B------:R-:W-:Y:S01]  /*4910*/  @P2 FMUL R135, R135, 0.25 ;  /* 0x3e80000087872820 */ /* 0x000fe20000400000 */
[C---:B------:R-:W-:Y:S01]  /*4920*/  FSETP.GEU.AND P1, PT, |R112|.reuse, 1.175494350822287508e-38, PT ;  /* 0x008000007000780b */ /* 0x040fe20003f2e200 */
[----:B------:R-:W-:Y:S01]  /*4930*/  @P2 FMUL R112, R112, 0.25 ;  /* 0x3e80000070702820 */ /* 0x000fe20000400000 */
[----:B------:R0:W1:Y:S01]  /*4940*/  I2F R61, R74 ;  /* 0x0000004a003d7306 */ /* 0x0000620000201400 */
[----:B------:R-:W-:Y:S01]  /*4950*/  FSETP.GT.AND P2, PT, |R114|, 8.50705917302346158658e+37, PT ;  /* 0x7e8000007200780b */ /* 0x000fe20003f44200 */
[----:B------:R-:W-:Y:S01]  /*4960*/  @P4 FMUL R140, R140, 0.25 ;  /* 0x3e8000008c8c4820 */ /* 0x000fe20000400000 */
[----:B------:R-:W-:Y:S01]  /*4970*/  IADD3 R59, R6, -0x3f3504f3, RZ ;  /* 0xc0cafb0d063b7810 */ /* 0x000fe20007ffe0ff */
[----:B------:R-:W-:Y:S01]  /*4980*/  @P4 FMUL R142, R142, 0.25 ;  /* 0x3e8000008e8e4820 */ /* 0x000fe20000400000 */
[----:B------:R-:W-:Y:S01]  /*4990*/  IADD3 R53, R55, -0x3f3504f3, RZ ;  /* 0xc0cafb0d37357810 */ /* 0x000fe20007ffe0ff */
[----:B------:R-:W-:Y:S01]  /*49a0*/  @P4 FMUL R144, R144, 0.25 ;  /* 0x3e80000090904820 */ /* 0x000fe20000400000 */
[----:B------:R-:W-:Y:S01]  /*49b0*/  MOV R124, R58 ;  /* 0x0000003a007c7202 */ /* 0x000fe20000000f00 */
[----:B------:R-:W-:Y:S01]  /*49c0*/  @P4 FMUL R146, R146, 0.25 ;  /* 0x3e80000092924820 */ /* 0x000fe20000400000 */
[----:B------:R-:W-:Y:S01]  /*49d0*/  LOP3.LUT R59, R59, 0xff800000, RZ, 0xc0, !PT ;  /* 0xff8000003b3b7812 */ /* 0x000fe200078ec0ff */
[----:B------:R-:W-:Y:S01]  /*49e0*/  @P4 FMUL R113, R113, 0.25 ;  /* 0x3e80000071714820 */ /* 0x000fe20000400000 */
[----:B------:R-:W-:Y:S01]  /*49f0*/  FSETP.GEU.AND P4, PT, |R114|, 1.175494350822287508e-38, PT ;  /* 0x008000007200780b */ /* 0x000fe20003f8e200 */
[----:B------:R-:W-:Y:S01]  /*4a00*/  @!P3 FMUL R140, R140, 16777216 ;  /* 0x4b8000008c8cb820 */ /* 0x000fe20000400000 */
[----:B------:R-:W-:Y:S01]  /*4a10*/  LOP3.LUT R62, R53, 0xff800000, RZ, 0xc0, !PT ;  /* 0xff800000353e7812 */ /* 0x000fe200078ec0ff */
[----:B------:R-:W-:Y:S01]  /*4a20*/  @!P3 FMUL R113, R113, 16777216 ;  /* 0x4b8000007171b820 */ /* 0x000fe20000400000 */
[----:B------:R-:W-:Y:S01]  /*4a30*/  IADD3 R58, R7, -0x3f3504f3, RZ ;  /* 0xc0cafb0d073a7810 */ /* 0x000fe20007ffe0ff */
[----:B------:R-:W-:Y:S01]  /*4a40*/  @!P3 FMUL R142, R142, 16777216 ;  /* 0x4b8000008e8eb820 */ /* 0x000fe20000400000 */
[----:B------:R-:W2:Y:S01]  /*4a50*/  I2F R73, R59 ;  /* 0x0000003b00497306 */ /* 0x000ea20000201400 */
[----:B------:R-:W-:Y:S01]  /*4a60*/  @!P3 FMUL R144, R144, 16777216 ;  /* 0x4b8000009090b820 */ /* 0x000fe20000400000 */
[----:B------:R-:W-:Y:S01]  /*4a70*/  LOP3.LUT R58, R58, 0xff800000, RZ, 0xc0, !PT ;  /* 0xff8000003a3a7812 */ /* 0x000fe200078ec0ff */
[----:B------:R-:W-:Y:S01]  /*4a80*/  @!P3 FMUL R146, R146, 16777216 ;  /* 0x4b8000009292b820 */ /* 0x000fe20000400000 */
[----:B------:R-:W-:Y:S01]  /*4a90*/  FSETP.GT.AND P3, PT, |R149|, 8.50705917302346158658e+37, PT ;  /* 0x7e8000009500780b */ /* 0x000fe20003f64200 */
[----:B------:R-:W-:Y:S01]  /*4aa0*/  @!P1 FMUL R112, R112, 16777216 ;  /* 0x4b80000070709820 */ /* 0x000fe20000400000 */
[----:B------:R-:W-:Y:S01]  /*4ab0*/  IADD3 R76, R49, -R76, RZ ;  /* 0x8000004c314c7210 */ /* 0x000fe20007ffe0ff */
[----:B------:R-:W-:Y:S01]  /*4ac0*/  @P2 FMUL R137, R137, 0.25 ;  /* 0x3e80000089892820 */ /* 0x000fe20000400000 */
[----:B------:R-:W3:Y:S01]  /*4ad0*/  I2F R63, R62 ;  /* 0x0000003e003f7306 */ /* 0x000ee20000201400 */
[----:B------:R-:W-:Y:S01]  /*4ae0*/  @P2 FMUL R139, R139, 0.25 ;  /* 0x3e8000008b8b2820 */ /* 0x000fe20000400000 */
[----:B------:R-:W-:Y:S01]  /*4af0*/  F2FP.PACK_AB R82, R82, R85 ;  /* 0x000000555252723e */ /* 0x000fe200000000ff */
[----:B------:R-:W-:Y:S01]  /*4b00*/  @P2 FMUL R141, R141, 0.25 ;  /* 0x3e8000008d8d2820 */ /* 0x000fe20000400000 */
[----:B------:R-:W-:Y:S01]  /*4b10*/  MOV R85, 0x3dc6b27f ;  /* 0x3dc6b27f00557802 */ /* 0x000fe20000000f00 */
[----:B------:R-:W-:Y:S01]  /*4b20*/  @P2 FMUL R143, R143, 0.25 ;  /* 0x3e8000008f8f2820 */ /* 0x000fe20000400000 */
[----:B------:R-:W-:Y:S01]  /*4b30*/  F2FP.PACK_AB R81, R81, R86 ;  /* 0x000000565151723e */ /* 0x000fe200000000ff */
[----:B------:R-:W-:Y:S01]  /*4b40*/  @P2 FMUL R114, R114, 0.25 ;  /* 0x3e80000072722820 */ /* 0x000fe20000400000 */
[----:B------:R-:W-:Y:S01]  /*4b50*/  FSETP.GT.AND P2, PT, |R138|, 8.50705917302346158658e+37, PT ;  /* 0x7e8000008a00780b */ /* 0x000fe20003f44200 */
[----:B------:R-:W-:Y:S01]  /*4b60*/  @!P1 FMUL R129, R129, 16777216 ;  /* 0x4b80000081819820 */ /* 0x000fe20000400000 */
[----:B------:R-:W-:Y:S01]  /*4b70*/  MUFU.RCP R77, R77 ;  /* 0x0000004d004d7308 */ /* 0x000fe20000001000 */
[----:B------:R-:W-:Y:S01]  /*4b80*/  @!P1 FMUL R131, R131, 16777216 ;  /* 0x4b80000083839820 */ /* 0x000fe20000400000 */
[----:B------:R-:W-:Y:S01]  /*4b90*/  F2FP.PACK_AB R84, R79, R84 ;  /* 0x000000544f54723e */ /* 0x000fe200000000ff */
[----:B------:R-:W-:Y:S01]  /*4ba0*/  @!P1 FMUL R133, R133, 16777216 ;  /* 0x4b80000085859820 */ /* 0x000fe20000400000 */
[----:B0-----:R-:W-:Y:S01]  /*4bb0*/  IADD3 R74, R5, -R74, RZ ;  /* 0x8000004a054a7210 */ /* 0x001fe20007ffe0ff */
[----:B------:R-:W-:Y:S01]  /*4bc0*/  @!P1 FMUL R135, R135, 16777216 ;  /* 0x4b80000087879820 */ /* 0x000fe20000400000 */
[C---:B------:R-:W-:Y:S01]  /*4bd0*/  FSETP.GEU.AND P1, PT, R149.reuse, 1.175494350822287508e-38, PT ;  /* 0x008000009500780b */ /* 0x040fe20003f2e000 */
[----:B------:R-:W-:Y:S01]  /*4be0*/  FMUL R48, R149, 8388608 ;  /* 0x4b00000095307820 */ /* 0x000fe20000400000 */
[----:B------:R-:W-:Y:S01]  /*4bf0*/  MUFU.RCP R78, R112 ;  /* 0x00000070004e7308 */ /* 0x000fe20000001000 */
[----:B-1----:R-:W-:Y:S01]  /*4c00*/  FFMA.FTZ R60, R61, 1.1920928955078125e-07, R60 ;  /* 0x340000003d3c7823 */ /* 0x002fe2000001003c */
[----:B------:R-:W-:Y:S01]  /*4c10*/  F2FP.PACK_AB R80, R80, R83 ;  /* 0x000000535050723e */ /* 0x000fe200000000ff */
[----:B------:R-:W-:Y:S01]  /*4c20*/  @!P4 FMUL R114, R114, 16777216 ;  /* 0x4b8000007272c820 */ /* 0x000fe20000400000 */
[----:B------:R-:W-:Y:S01]  /*4c30*/  FSEL R48, R48, R149, !P1 ;  /* 0x0000009530307208 */ /* 0x000fe20004800000 */
[----:B------:R-:W-:Y:S01]  /*4c40*/  @!P4 FMUL R137, R137, 16777216 ;  /* 0x4b8000008989c820 */ /* 0x000fe20000400000 */
[----:B------:R-:W-:Y:S01]  /*4c50*/  LOP3.LUT R83, R119, 0x44, RZ, 0x3c, !PT ;  /* 0x0000004477537812 */ /* 0x000fe200078e3cff */
[----:B------:R-:W-:Y:S01]  /*4c60*/  @!P4 FMUL R139, R139, 16777216 ;  /* 0x4b8000008b8bc820 */ /* 0x000fe20000400000 */
[----:B------:R0:W1:Y:S01]  /*4c70*/  I2F R61, R58 ;  /* 0x0000003a003d7306 */ /* 0x0000620000201400 */
[----:B------:R-:W-:-:S02]  /*4c80*/  @!P4 FMUL R141, R141, 16777216 ;  /* 0x4b8000008d8dc820 */ /* 0x000fc40000400000 */
[----:B------:R-:W-:Y:S01]  /*4c90*/  @!P4 FMUL R143, R143, 16777216 ;  /* 0x4b8000008f8fc820 */ /* 0x000fe20000400000 */
[----:B------:R-:W-:Y:S01]  /*4ca0*/  FSETP.GEU.AND P4, PT, |R149|, 1.175494350822287508e-38, PT ;  /* 0x008000009500780b */ /* 0x000fe20003f8e200 */
[----:B------:R-:W-:Y:S02]  /*4cb0*/  @P3 FMUL R145, R145, 0.25 ;  /* 0x3e80000091913820 */ /* 0x000fe40000400000 */
[----:B------:R-:W-:Y:S01]  /*4cc0*/  @P3 FMUL R147, R147, 0.25 ;  /* 0x3e80000093933820 */ /* 0x000fe20000400000 */
[----:B------:R4:W5:Y:S01]  /*4cd0*/  MUFU.RCP R127, R113 ;  /* 0x00000071007f7308 */ /* 0x0009620000001000 */
[----:B------:R-:W-:Y:S01]  /*4ce0*/  @P3 FMUL R125, R125, 0.25 ;  /* 0x3e8000007d7d3820 */ /* 0x000fe20000400000 */
[----:B0-----:R-:W-:Y:S01]  /*4cf0*/  IADD3 R58, R7, -R58, RZ ;  /* 0x8000003a073a7210 */ /* 0x001fe20007ffe0ff */
[----:B------:R-:W-:Y:S02]  /*4d00*/  @P3 FMUL R123, R123, 0.25 ;  /* 0x3e8000007b7b3820 */ /* 0x000fe40000400000 */
[----:B------:R-:W-:Y:S01]  /*4d10*/  @P3 FMUL R149, R149, 0.25 ;  /* 0x3e80000095953820 */ /* 0x000fe20000400000 */
[----:B------:R-:W-:Y:S01]  /*4d20*/  FSETP.GEU.AND P3, PT, |R138|, 1.175494350822287508e-38, PT ;  /* 0x008000008a00780b */ /* 0x000fe20003f6e200 */
[----:B--2---:R-:W-:Y:S01]  /*4d30*/  FFMA.FTZ R53, R73, 1.1920928955078125e-07, R72 ;  /* 0x3400000049357823 */ /* 0x004fe20000010048 */
[----:B------:R0:W-:Y:S01]  /*4d40*/  MUFU.RCP R130, R114 ;  /* 0x0000007200827308 */ /* 0x0001e20000001000 */
[----:B---3--:R-:W-:Y:S01]  /*4d50*/  FFMA.FTZ R72, R63, 1.1920928955078125e-07, R52 ;  /* 0x340000003f487823 */ /* 0x008fe20000010034 */
[----:B------:R-:W-:Y:S01]  /*4d60*/  IADD3 R52, R0, -0x3f3504f3, RZ ;  /* 0xc0cafb0d00347810 */ /* 0x000fe20007ffe0ff */
[----:B------:R-:W-:-:S02]  /*4d70*/  @P2 FMUL R138, R138, 0.25 ;  /* 0x3e8000008a8a2820 */ /* 0x000fc40000400000 */
[----:B------:R-:W-:Y:S02]  /*4d80*/  @!P4 FMUL R149, R149, 16777216 ;  /* 0x4b8000009595c820 */ /* 0x000fe40000400000 */
[----:B-1----:R-:W-:Y:S01]  /*4d90*/  FFMA.FTZ R54, R61, 1.1920928955078125e-07, R54 ;  /* 0x340000003d367823 */ /* 0x002fe20000010036 */
[----:B------:R-:W-:Y:S01]  /*4da0*/  LOP3.LUT R61, R52, 0xff800000, RZ, 0xc0, !PT ;  /* 0xff800000343d7812 */ /* 0x000fe200078ec0ff */
[----:B------:R-:W-:Y:S01]  /*4db0*/  FMUL R115, R77, R136 ;  /* 0x000000884d737220 */ /* 0x000fe20000400000 */
[----:B------:R-:W-:Y:S01]  /*4dc0*/  IADD3 R52, R48, -0x3f3504f3, RZ ;  /* 0xc0cafb0d30347810 */ /* 0x000fe20007ffe0ff */
[----:B------:R-:W-:Y:S01]  /*4dd0*/  @!P3 FMUL R138, R138, 16777216 ;  /* 0x4b8000008a8ab820 */ /* 0x000fe20000400000 */
[----:B------:R-:W1:Y:S01]  /*4de0*/  MUFU.RCP R136, R149 ;  /* 0x0000009500887308 */ /* 0x000e620000001000 */
[----:B------:R-:W-:Y:S01]  /*4df0*/  FMUL R117, R78, R135 ;  /* 0x000000874e757220 */ /* 0x000fe20000400000 */
[----:B------:R-:W-:Y:S01]  /*4e00*/  LOP3.LUT R63, R52, 0xff800000, RZ, 0xc0, !PT ;  /* 0xff800000343f7812 */ /* 0x000fe200078ec0ff */
[C---:B----4-:R-:W-:Y:S01]  /*4e10*/  FMUL R113, R78.reuse, R129 ;  /* 0x000000814e717220 */ /* 0x050fe20000400000 */
[----:B------:R-:W-:Y:S01]  /*4e20*/  FSEL R52, RZ, -23, P1 ;  /* 0xc1b80000ff347808 */ /* 0x000fe20000800000 */
[C---:B0-----:R-:W-:Y:S01]  /*4e30*/  FMUL R114, R78.reuse, R131 ;  /* 0x000000834e727220 */ /* 0x041fe20000400000 */
[----:B------:R-:W-:Y:S01]  /*4e40*/  ISETP.GE.U32.AND P1, PT, R49, 0x7f800000, PT ;  /* 0x7f8000003100780c */ /* 0x000fe20003f26070 */
[----:B------:R-:W-:Y:S01]  /*4e50*/  FMUL R118, R78, R133 ;  /* 0x000000854e767220 */ /* 0x000fe20000400000 */
[----:B------:R-:W0:Y:S01]  /*4e60*/  MUFU.RCP R135, R138 ;  /* 0x0000008a00877308 */ /* 0x000e220000001000 */
[----:B------:R-:W-:Y:S01]  /*4e70*/  @P2 FMUL R126, R126, 0.25 ;  /* 0x3e8000007e7e2820 */ /* 0x000fe20000400000 */
[----:B------:R-:W-:Y:S01]  /*4e80*/  F2FP.PACK_AB R114, R114, R117 ;  /* 0x000000757272723e */ /* 0x000fe200000000ff */
[----:B------:R-:W-:Y:S01]  /*4e90*/  @P2 FMUL R124, R124, 0.25 ;  /* 0x3e8000007c7c2820 */ /* 0x000fe20000400000 */
[----:B------:R-:W-:Y:S01]  /*4ea0*/  F2FP.PACK_AB R118, R113, R118 ;  /* 0x000000767176723e */ /* 0x000fe200000000ff */
[----:B------:R-:W-:-:S02]  /*4eb0*/  @P2 FMUL R51, R51, 0.25 ;  /* 0x3e80000033332820 */ /* 0x000fc40000400000 */
[----:B------:R-:W-:Y:S01]  /*4ec0*/  @P2 FMUL R122, R122, 0.25 ;  /* 0x3e8000007a7a2820 */ /* 0x000fe20000400000 */
[----:B------:R2:W3:Y:S01]  /*4ed0*/  I2F R78, R61 ;  /* 0x0000003d004e7306 */ /* 0x0004e20000201400 */
[----:B------:R-:W-:Y:S01]  /*4ee0*/  @!P4 FMUL R125, R125, 16777216 ;  /* 0x4b8000007d7dc820 */ /* 0x000fe20000400000 */
[----:B------:R-:W-:Y:S01]  /*4ef0*/  STS [R119+0x80], R114 ;  /* 0x0000807277007388 */ /* 0x000fe20000000800 */
[----:B------:R-:W-:Y:S01]  /*4f00*/  @!P4 FMUL R123, R123, 16777216 ;  /* 0x4b8000007b7bc820 */ /* 0x000fe20000400000 */
[----:B------:R-:W-:Y:S01]  /*4f10*/  ISETP.GE.U32.AND P2, PT, R50, 0x7f800000, PT ;  /* 0x7f8000003200780c */ /* 0x000fe20003f46070 */
[----:B------:R-:W-:Y:S01]  /*4f20*/  FMUL R87, R77, R128 ;  /* 0x000000804d577220 */ /* 0x000fe20000400000 */
[----:B------:R-:W-:Y:S01]  /*4f30*/  STS [R119+0x180], R118 ;  /* 0x0001807677007388 */ /* 0x000fe20000000800 */
[----:B------:R-:W-:Y:S01]  /*4f40*/  @!P4 FMUL R145, R145, 16777216 ;  /* 0x4b8000009191c820 */ /* 0x000fe20000400000 */
[----:B------:R-:W4:Y:S01]  /*4f50*/  I2F R73, R63 ;  /* 0x0000003f00497306 */ /* 0x000f220000201400 */
[----:B------:R-:W-:Y:S01]  /*4f60*/  @!P4 FMUL R147, R147, 16777216 ;  /* 0x4b8000009393c820 */ /* 0x000fe20000400000 */
[----:B------:R-:W-:Y:S01]  /*4f70*/  ISETP.GE.U32.AND P4, PT, R55, 0x7f800000, PT ;  /* 0x7f8000003700780c */ /* 0x000fe20003f86070 */
[----:B------:R-:W-:Y:S01]  /*4f80*/  @!P3 FMUL R126, R126, 16777216 ;  /* 0x4b8000007e7eb820 */ /* 0x000fe20000400000 */
[----:B--2---:R-:W-:Y:S01]  /*4f90*/  IADD3 R61, R0, -R61, RZ ;  /* 0x8000003d003d7210 */ /* 0x004fe20007ffe0ff */
[----:B------:R-:W-:-:S02]  /*4fa0*/  @!P3 FMUL R124, R124, 16777216 ;  /* 0x4b8000007c7cb820 */ /* 0x000fc40000400000 */
[----:B------:R-:W-:Y:S02]  /*4fb0*/  @!P3 FMUL R51, R51, 16777216 ;  /* 0x4b8000003333b820 */ /* 0x000fe40000400000 */
[C---:B------:R-:W-:Y:S02]  /*4fc0*/  FMUL R112, R77.reuse, R132 ;  /* 0x000000844d707220 */ /* 0x040fe40000400000 */
[----:B------:R-:W-:Y:S01]  /*4fd0*/  FMUL R116, R77, R134 ;  /* 0x000000864d747220 */ /* 0x000fe20000400000 */
[----:B------:R-:W-:Y:S01]  /*4fe0*/  FSEL R77, RZ, -23, P0 ;  /* 0xc1b80000ff4d7808 */ /* 0x000fe20000000000 */
[----:B-----5:R-:W-:Y:S01]  /*4ff0*/  FMUL R128, R127, R140 ;  /* 0x0000008c7f807220 */ /* 0x020fe20000400000 */
[----:B------:R-:W-:Y:S01]  /*5000*/  F2FP.PACK_AB R112, R112, R115 ;  /* 0x000000737070723e */ /* 0x000fe200000000ff */
[----:B------:R-:W-:Y:S01]  /*5010*/  @!P3 FMUL R122, R122, 16777216 ;  /* 0x4b8000007a7ab820 */ /* 0x000fe20000400000 */
[----:B------:R-:W-:Y:S01]  /*5020*/  F2FP.PACK_AB R87, R87, R116 ;  /* 0x000000745757723e */ /* 0x000fe200000000ff */
[----:B------:R-:W-:Y:S01]  /*5030*/  FMUL R129, R127, R142 ;  /* 0x0000008e7f817220 */ /* 0x000fe20000400000 */
[----:B------:R-:W-:Y:S01]  /*5040*/  ISETP.GE.U32.AND P3, PT, R5, 0x7f800000, PT ;  /* 0x7f8000000500780c */ /* 0x000fe20003f66070 */
[----:B------:R-:W-:Y:S01]  /*5050*/  FMUL R133, R127, R144 ;  /* 0x000000907f857220 */ /* 0x000fe20000400000 */
[----:B------:R-:W-:Y:S01]  /*5060*/  FSETP.NEU.AND P0, PT, R49, RZ, PT ;  /* 0x000000ff3100720b */ /* 0x000fe20003f0d000 */
[----:B------:R-:W-:-:S02]  /*5070*/  FMUL R132, R127, R146 ;  /* 0x000000927f847220 */ /* 0x000fc40000400000 */
[----:B-1----:R-:W-:Y:S01]  /*5080*/  FMUL R140, R136, R125 ;  /* 0x0000007d888c7220 */ /* 0x002fe20000400000 */
[----:B------:R-:W-:Y:S01]  /*5090*/  F2FP.PACK_AB R128, R128, R133 ;  /* 0x000000858080723e */ /* 0x000fe200000000ff */
[----:B------:R-:W-:Y:S01]  /*50a0*/  FMUL R127, R130, R137 ;  /* 0x00000089827f7220 */ /* 0x000fe20000400000 */
[----:B------:R-:W-:Y:S01]  /*50b0*/  F2FP.PACK_AB R129, R129, R132 ;  /* 0x000000848181723e */ /* 0x000fe200000000ff */
[C---:B------:R-:W-:Y:S02]  /*50c0*/  FMUL R125, R136.reuse, R123 ;  /* 0x0000007b887d7220 */ /* 0x040fe40000400000 */
[C---:B------:R-:W-:Y:S02]  /*50d0*/  FMUL R137, R136.reuse, R145 ;  /* 0x0000009188897220 */ /* 0x040fe40000400000 */
[----:B------:R-:W-:Y:S02]  /*50e0*/  FMUL R138, R136, R147 ;  /* 0x00000093888a7220 */ /* 0x000fe40000400000 */
[----:B0-----:R-:W-:Y:S01]  /*50f0*/  FMUL R126, R135, R126 ;  /* 0x0000007e877e7220 */ /* 0x001fe20000400000 */
[----:B------:R-:W-:Y:S01]  /*5100*/  F2FP.PACK_AB R140, R137, R140 ;  /* 0x0000008c898c723e */ /* 0x000fe200000000ff */
[C---:B------:R-:W-:Y:S01]  /*5110*/  FMUL R124, R135.reuse, R124 ;  /* 0x0000007c877c7220 */ /* 0x040fe20000400000 */
[----:B------:R-:W-:Y:S01]  /*5120*/  F2FP.PACK_AB R138, R138, R125 ;  /* 0x0000007d8a8a723e */ /* 0x000fe200000000ff */
[----:B------:R-:W-:-:S02]  /*5130*/  FMUL R123, R135, R51 ;  /* 0x00000033877b7220 */ /* 0x000fc40000400000 */
[C---:B------:R-:W-:Y:S01]  /*5140*/  FMUL R131, R130.reuse, R139 ;  /* 0x0000008b82837220 */ /* 0x040fe20000400000 */
[----:B------:R-:W-:Y:S01]  /*5150*/  STS [R119+0x100], R140 ;  /* 0x0001008c77007388 */ /* 0x000fe20000000800 */
[----:B------:R-:W-:Y:S01]  /*5160*/  FMUL R134, R130, R141 ;  /* 0x0000008d82867220 */ /* 0x000fe20000400000 */
[----:B------:R-:W-:Y:S01]  /*5170*/  F2FP.PACK_AB R123, R126, R123 ;  /* 0x0000007b7e7b723e */ /* 0x000fe200000000ff */
[----:B------:R-:W-:Y:S01]  /*5180*/  FMUL R135, R135, R122 ;  /* 0x0000007a87877220 */ /* 0x000fe20000400000 */
[----:B------:R-:W-:Y:S01]  /*5190*/  STS [R119], R138 ;  /* 0x0000008a77007388 */ /* 0x000fe20000000800 */
[----:B------:R-:W-:Y:S01]  /*51a0*/  FMUL R130, R130, R143 ;  /* 0x0000008f82827220 */ /* 0x000fe20000400000 */
[----:B------:R-:W-:Y:S01]  /*51b0*/  F2FP.PACK_AB R127, R127, R134 ;  /* 0x000000867f7f723e */ /* 0x000fe200000000ff */
[----:B---3--:R-:W-:Y:S01]  /*51c0*/  FFMA.FTZ R51, R78, 1.1920928955078125e-07, R77 ;  /* 0x340000004e337823 */ /* 0x008fe2000001004d */
[----:B------:R-:W-:Y:S01]  /*51d0*/  F2FP.PACK_AB R124, R124, R135 ;  /* 0x000000877c7c723e */ /* 0x000fe200000000ff */
[----:B------:R-:W-:Y:S01]  /*51e0*/  FADD R78, R76, -1 ;  /* 0xbf8000004c4e7421 */ /* 0x000fe20000000000 */
[----:B------:R-:W-:Y:S01]  /*51f0*/  F2FP.PACK_AB R130, R131, R130 ;  /* 0x000000828382723e */ /* 0x000fe200000000ff */
[----:B----4-:R-:W-:Y:S01]  /*5200*/  FFMA.FTZ R52, R73, 1.1920928955078125e-07, R52 ;  /* 0x3400000049347823 */ /* 0x010fe20000010034 */
[C---:B------:R-:W-:Y:S01]  /*5210*/  LOP3.LUT R73, R119.reuse, 0x40, RZ, 0x3c, !PT ;  /* 0x0000004077497812 */ /* 0x040fe200078e3cff */
[----:B------:R-:W-:Y:S01]  /*5220*/  FFMA.FTZ R79, R78, R85, -0.16845393180847167969 ;  /* 0xbe2c7f304e4f7423 */ /* 0x000fe20000010055 */
[----:B------:R-:W-:Y:S01]  /*5230*/  LOP3.LUT R77, R119, 0x4, RZ, 0x3c, !PT ;  /* 0x00000004774d7812 */ /* 0x000fe200078e3cff */
[----:B------:R-:W-:-:S02]  /*5240*/  FADD R76, R75, -1 ;  /* 0xbf8000004b4c7421 */ /* 0x000fc40000000000 */
[----:B------:R-:W-:Y:S01]  /*5250*/  STS [R73+0x1000], R124 ;  /* 0x0010007c49007388 */ /* 0x000fe20000000800 */
[----:B------:R-:W-:Y:S02]  /*5260*/  IMAD.IADD R62, R55, 0x1, -R62 ;  /* 0x00000001373e7824 */ /* 0x000fe400078e0a3e */
[----:B------:R-:W-:Y:S01]  /*5270*/  FFMA.FTZ R79, R78, R79, 0.1716887056827545166 ;  /* 0x3e2fcf2a4e4f7423 */ /* 0x000fe2000001004f */
[----:B------:R-:W-:Y:S01]  /*5280*/  STS [R73+0x1100], R123 ;  /* 0x0011007b49007388 */ /* 0x000fe20000000800 */
[----:B------:R-:W-:Y:S02]  /*5290*/  FADD R62, R62, -1 ;  /* 0xbf8000003e3e7421 */ /* 0x000fe40000000000 */
[----:B------:R-:W-:Y:S01]  /*52a0*/  FFMA.FTZ R79, R78, R79, -0.17900948226451873779 ;  /* 0xbe374e434e4f7423 */ /* 0x000fe2000001004f */
[----:B------:R-:W-:Y:S01]  /*52b0*/  STS [R73+0x1080], R112 ;  /* 0x0010807049007388 */ /* 0x000fe20000000800 */
[----:B------:R-:W-:Y:S02]  /*52c0*/  FADD R74, R74, -1 ;  /* 0xbf8000004a4a7421 */ /* 0x000fe40000000000 */
[----:B------:R-:W-:Y:S01]  /*52d0*/  FFMA.FTZ R79, R78, R79, 0.20512372255325317383 ;  /* 0x3e520bf44e4f7423 */ /* 0x000fe2000001004f */
[----:B------:R0:W-:Y:S01]  /*52e0*/  STS [R73+0x1180], R87 ;  /* 0x0011805749007388 */ /* 0x0001e20000000800 */
[----:B------:R-:W-:-:S02]  /*52f0*/  FFMA.FTZ R75, R74, R85, -0.16845393180847167969 ;  /* 0xbe2c7f304a4b7423 */ /* 0x000fc40000010055 */
[----:B------:R-:W-:Y:S01]  /*5300*/  FFMA.FTZ R79, R78, R79, -0.24046532809734344482 ;  /* 0xbe763c8b4e4f7423 */ /* 0x000fe2000001004f */
[----:B------:R-:W-:Y:S01]  /*5310*/  STS [R77+0x2000], R130 ;  /* 0x002000824d007388 */ /* 0x000fe20000000800 */
[----:B------:R-:W-:Y:S02]  /*5320*/  FFMA.FTZ R75, R74, R75, 0.1716887056827545166 ;  /* 0x3e2fcf2a4a4b7423 */ /* 0x000fe4000001004b */
[----:B------:R-:W-:Y:S01]  /*5330*/  FFMA.FTZ R79, R78, R79, 0.28857114911079406738 ;  /* 0x3e93bf994e4f7423 */ /* 0x000fe2000001004f */
[----:B------:R-:W-:Y:S01]  /*5340*/  STS [R77+0x2100], R127 ;  /* 0x0021007f4d007388 */ /* 0x000fe20000000800 */
[----:B------:R-:W-:Y:S02]  /*5350*/  FFMA.FTZ R75, R74, R75, -0.17900948226451873779 ;  /* 0xbe374e434a4b7423 */ /* 0x000fe4000001004b */
[----:B0-----:R-:W-:Y:S01]  /*5360*/  FFMA.FTZ R73, R62, R85, -0.16845393180847167969 ;  /* 0xbe2c7f303e497423 */ /* 0x001fe20000010055 */
[----:B------:R-:W-:Y:S01]  /*5370*/  STS [R77+0x2080], R82 ;  /* 0x002080524d007388 */ /* 0x000fe20000000800 */
[----:B------:R-:W-:-:S02]  /*5380*/  FFMA.FTZ R79, R78, R79, -0.36067417263984680176 ;  /* 0xbeb8aa494e4f7423 */ /* 0x000fc4000001004f */
[----:B------:R-:W-:Y:S01]  /*5390*/  FFMA.FTZ R73, R62, R73, 0.1716887056827545166 ;  /* 0x3e2fcf2a3e497423 */ /* 0x000fe20000010049 */
[----:B------:R0:W-:Y:S01]  /*53a0*/  STS [R77+0x2180], R81 ;  /* 0x002180514d007388 */ /* 0x0001e20000000800 */
[----:B------:R-:W-:Y:S02]  /*53b0*/  FFMA.FTZ R79, R78, R79, 0.48089820146560668945 ;  /* 0x3ef6384a4e4f7423 */ /* 0x000fe4000001004f */
[----:B------:R-:W-:Y:S01]  /*53c0*/  FFMA.FTZ R73, R62, R73, -0.17900948226451873779 ;  /* 0xbe374e433e497423 */ /* 0x000fe20000010049 */
[----:B------:R-:W-:Y:S01]  /*53d0*/  STS [R83+0x3000], R129 ;  /* 0x0030008153007388 */ /* 0x000fe20000000800 */
[----:B------:R-:W-:Y:S02]  /*53e0*/  FFMA.FTZ R79, R78, R79, -0.72134751081466674805 ;  /* 0xbf38aa3b4e4f7423 */ /* 0x000fe4000001004f */
[----:B------:R-:W-:Y:S01]  /*53f0*/  FFMA.FTZ R73, R62, R73, 0.20512372255325317383 ;  /* 0x3e520bf43e497423 */ /* 0x000fe20000010049 */
[----:B------:R-:W-:Y:S01]  /*5400*/  STS [R83+0x3100], R128 ;  /* 0x0031008053007388 */ /* 0x000fe20000000800 */
[----:B------:R-:W-:-:S02]  /*5410*/  FFMA.FTZ R75, R74, R75, 0.20512372255325317383 ;  /* 0x3e520bf44a4b7423 */ /* 0x000fc4000001004b */
[----:B0-----:R-:W-:Y:S01]  /*5420*/  FFMA.FTZ R77, R76, R85, -0.16845393180847167969 ;  /* 0xbe2c7f304c4d7423 */ /* 0x001fe20000010055 */
[----:B------:R-:W-:Y:S01]  /*5430*/  STS [R83+0x3080], R80 ;  /* 0x0030805053007388 */ /* 0x000fe20000000800 */
[----:B------:R-:W-:Y:S02]  /*5440*/  FFMA.FTZ R73, R62, R73, -0.24046532809734344482 ;  /* 0xbe763c8b3e497423 */ /* 0x000fe40000010049 */
[----:B------:R-:W-:Y:S01]  /*5450*/  FFMA.FTZ R77, R76, R77, 0.1716887056827545166 ;  /* 0x3e2fcf2a4c4d7423 */ /* 0x000fe2000001004d */
[----:B------:R-:W-:Y:S01]  /*5460*/  STS [R83+0x3180], R84 ;  /* 0x0031805453007388 */ /* 0x000fe20000000800 */
[----:B------:R-:W-:Y:S02]  /*5470*/  FFMA.FTZ R73, R62, R73, 0.28857114911079406738 ;  /* 0x3e93bf993e497423 */ /* 0x000fe40000010049 */
[----:B------:R-:W-:Y:S02]  /*5480*/  FFMA.FTZ R77, R76, R77, -0.17900948226451873779 ;  /* 0xbe374e434c4d7423 */ /* 0x000fe4000001004d */
[----:B------:R-:W-:-:S02]  /*5490*/  FFMA.FTZ R73, R62, R73, -0.36067417263984680176 ;  /* 0xbeb8aa493e497423 */ /* 0x000fc40000010049 */
[----:B------:R-:W-:Y:S02]  /*54a0*/  FFMA.FTZ R77, R76, R77, 0.20512372255325317383 ;  /* 0x3e520bf44c4d7423 */ /* 0x000fe4000001004d */
[----:B------:R-:W-:Y:S02]  /*54b0*/  FMUL R79, R78, R79 ;  /* 0x0000004f4e4f7220 */ /* 0x000fe40000400000 */
[----:B------:R-:W-:Y:S02]  /*54c0*/  FFMA.FTZ R77, R76, R77, -0.24046532809734344482 ;  /* 0xbe763c8b4c4d7423 */ /* 0x000fe4000001004d */
[----:B------:R-:W-:Y:S02]  /*54d0*/  FFMA.FTZ R73, R62, R73, 0.48089820146560668945 ;  /* 0x3ef6384a3e497423 */ /* 0x000fe40000010049 */
[----:B------:R-:W-:Y:S02]  /*54e0*/  FFMA.FTZ R77, R76, R77, 0.28857114911079406738 ;  /* 0x3e93bf994c4d7423 */ /* 0x000fe4000001004d */
[----:B------:R-:W-:-:S02]  /*54f0*/  FFMA.FTZ R75, R74, R75, -0.24046532809734344482 ;  /* 0xbe763c8b4a4b7423 */ /* 0x000fc4000001004b */
[----:B------:R-:W-:Y:S02]  /*5500*/  FFMA.FTZ R77, R76, R77, -0.36067417263984680176 ;  /* 0xbeb8aa494c4d7423 */ /* 0x000fe4000001004d */
[----:B------:R-:W-:Y:S02]  /*5510*/  FMUL R79, R78, R79 ;  /* 0x0000004f4e4f7220 */ /* 0x000fe40000400000 */
[----:B------:R-:W-:Y:S02]  /*5520*/  FFMA.FTZ R77, R76, R77, 0.48089820146560668945 ;  /* 0x3ef6384a4c4d7423 */ /* 0x000fe4000001004d */
[----:B------:R-:W-:Y:S02]  /*5530*/  IMAD.IADD R59, R6, 0x1, -R59 ;  /* 0x00000001063b7824 */ /* 0x000fe400078e0a3b */
[----:B------:R-:W-:Y:S02]  /*5540*/  FFMA.FTZ R77, R76, R77, -0.72134751081466674805 ;  /* 0xbf38aa3b4c4d7423 */ /* 0x000fe4000001004d */
[----:B------:R-:W-:-:S02]  /*5550*/  FFMA.FTZ R73, R62, R73, -0.72134751081466674805 ;  /* 0xbf38aa3b3e497423 */ /* 0x000fc40000010049 */
[----:B------:R-:W-:Y:S02]  /*5560*/  FMUL R77, R76, R77 ;  /* 0x0000004d4c4d7220 */ /* 0x000fe40000400000 */
[----:B------:R-:W-:Y:S02]  /*5570*/  FFMA.FTZ R75, R74, R75, 0.28857114911079406738 ;  /* 0x3e93bf994a4b7423 */ /* 0x000fe4000001004b */
[----:B------:R-:W-:Y:S02]  /*5580*/  FFMA.FTZ R79, R78, 1.4426950216293334961, R79 ;  /* 0x3fb8aa3b4e4f7823 */ /* 0x000fe4000001004f */
[----:B------:R-:W-:Y:S02]  /*5590*/  FMUL R77, R76, R77 ;  /* 0x0000004d4c4d7220 */ /* 0x000fe40000400000 */
[----:B------:R-:W-:Y:S02]  /*55a0*/  FADD R59, R59, -1 ;  /* 0xbf8000003b3b7421 */ /* 0x000fe40000000000 */
[----:B------:R-:W-:-:S02]  /*55b0*/  FMUL R73, R62, R73 ;  /* 0x000000493e497220 */ /* 0x000fc40000400000 */
[----:B------:R-:W-:Y:S02]  /*55c0*/  FFMA.FTZ R75, R74, R75, -0.36067417263984680176 ;  /* 0xbeb8aa494a4b7423 */ /* 0x000fe4000001004b */
[----:B------:R-:W-:Y:S02]  /*55d0*/  FADD R79, R56, R79 ;  /* 0x0000004f384f7221 */ /* 0x000fe40000000000 */
[----:B------:R-:W-:Y:S02]  /*55e0*/  FFMA.FTZ R76, R76, 1.4426950216293334961, R77 ;  /* 0x3fb8aa3b4c4c7823 */ /* 0x000fe4000001004d */
[----:B------:R-:W-:Y:S02]  /*55f0*/  FFMA.FTZ R56, R59, R85, -0.16845393180847167969 ;  /* 0xbe2c7f303b387423 */ /* 0x000fe40000010055 */
[----:B------:R-:W-:Y:S02]  /*5600*/  FADD R58, R58, -1 ;  /* 0xbf8000003a3a7421 */ /* 0x000fe40000000000 */
[----:B------:R-:W-:-:S02]  /*5610*/  FMUL R73, R62, R73 ;  /* 0x000000493e497220 */ /* 0x000fc40000400000 */
[----:B------:R-:W-:Y:S02]  /*5620*/  FFMA.FTZ R75, R74, R75, 0.48089820146560668945 ;  /* 0x3ef6384a4a4b7423 */ /* 0x000fe4000001004b */
[----:B------:R-:W-:Y:S02]  /*5630*/  FADD R76, R57, R76 ;  /* 0x0000004c394c7221 */ /* 0x000fe40000000000 */
[----:B------:R-:W-:Y:S02]  /*5640*/  FFMA.FTZ R56, R59, R56, 0.1716887056827545166 ;  /* 0x3e2fcf2a3b387423 */ /* 0x000fe40000010038 */
[----:B------:R-:W-:Y:S02]  /*5650*/  FFMA.FTZ R57, R58, R85, -0.16845393180847167969 ;  /* 0xbe2c7f303a397423 */ /* 0x000fe40000010055 */
[----:B------:R-:W-:Y:S02]  /*5660*/  FFMA.FTZ R73, R62, 1.4426950216293334961, R73 ;  /* 0x3fb8aa3b3e497823 */ /* 0x000fe40000010049 */
[----:B------:R-:W-:-:S02]  /*5670*/  FFMA.FTZ R75, R74, R75, -0.72134751081466674805 ;  /* 0xbf38aa3b4a4b7423 */ /* 0x000fc4000001004b */
[C---:B------:R-:W-:Y:S02]  /*5680*/  FFMA.FTZ R56, R59.reuse, R56, -0.17900948226451873779 ;  /* 0xbe374e433b387423 */ /* 0x040fe40000010038 */
[----:B------:R-:W-:Y:S02]  /*5690*/  FFMA.FTZ R57, R58, R57, 0.1716887056827545166 ;  /* 0x3e2fcf2a3a397423 */ /* 0x000fe40000010039 */
[----:B------:R-:W-:Y:S01]  /*56a0*/  FADD R72, R72, R73 ;  /* 0x0000004948487221 */ /* 0x000fe20000000000 */
[----:B------:R-:W-:Y:S01]  /*56b0*/  @P2 MOV R73, 0x7f800000 ;  /* 0x7f80000000492802 */ /* 0x000fe20000000f00 */
[----:B------:R-:W-:Y:S02]  /*56c0*/  FMUL R75, R74, R75 ;  /* 0x0000004b4a4b7220 */ /* 0x000fe40000400000 */
[----:B------:R-:W-:Y:S02]  /*56d0*/  @P1 IMAD.MOV.U32 R62, RZ, RZ, 0x7f800000 ;  /* 0x7f800000ff3e1424 */ /* 0x000fe400078e00ff */
[----:B------:R-:W-:-:S02]  /*56e0*/  FFMA.FTZ R56, R59, R56, 0.20512372255325317383 ;  /* 0x3e520bf43b387423 */ /* 0x000fc40000010038 */
[----:B------:R-:W-:Y:S02]  /*56f0*/  FFMA.FTZ R57, R58, R57, -0.17900948226451873779 ;  /* 0xbe374e433a397423 */ /* 0x000fe40000010039 */
[----:B------:R-:W-:Y:S02]  /*5700*/  IMAD.IADD R63, R48, 0x1, -R63 ;  /* 0x00000001303f7824 */ /* 0x000fe400078e0a3f */
[----:B------:R-:W-:Y:S02]  /*5710*/  FMUL R75, R74, R75 ;  /* 0x0000004b4a4b7220 */ /* 0x000fe40000400000 */
[----:B------:R-:W-:Y:S01]  /*5720*/  @P1 FFMA.FTZ R79, R49, R62, +INF ;  /* 0x7f800000314f1423 */ /* 0x000fe2000001003e */
[C---:B------:R-:W-:Y:S01]  /*5730*/  FSETP.NEU.AND P1, PT, R50.reuse, RZ, PT ;  /* 0x000000ff3200720b */ /* 0x040fe20003f2d000 */
[----:B------:R-:W-:Y:S01]  /*5740*/  @P2 FFMA.FTZ R76, R50, R73, +INF ;  /* 0x7f800000324c2423 */ /* 0x000fe20000010049 */
[----:B------:R-:W-:Y:S01]  /*5750*/  @P3 MOV R62, 0x7f800000 ;  /* 0x7f800000003e3802 */ /* 0x000fe20000000f00 */
[----:B------:R-:W-:Y:S01]  /*5760*/  FFMA.FTZ R56, R59, R56, -0.24046532809734344482 ;  /* 0xbe763c8b3b387423 */ /* 0x000fe20000010038 */
[----:B------:R-:W-:Y:S01]  /*5770*/  BAR.SYNC.DEFER_BLOCKING 0x0 ;  /* 0x0000000000007b1d */ /* 0x000fe20000010000 */
[----:B------:R-:W-:Y:S01]  /*5780*/  FFMA.FTZ R57, R58, R57, 0.20512372255325317383 ;  /* 0x3e520bf43a397423 */ /* 0x000fe20000010039 */
[----:B------:R-:W-:Y:S01]  /*5790*/  FSETP.NEU.AND P2, PT, R55, RZ, PT ;  /* 0x000000ff3700720b */ /* 0x000fe20003f4d000 */
[----:B------:R-:W-:-:S02]  /*57a0*/  @P4 IMAD.MOV.U32 R50, RZ, RZ, 0x7f800000 ;  /* 0x7f800000ff324424 */ /* 0x000fc400078e00ff */
[----:B------:R-:W-:Y:S02]  /*57b0*/  FADD R63, R63, -1 ;  /* 0xbf8000003f3f7421 */ /* 0x000fe40000000000 */
[----:B------:R-:W-:Y:S02]  /*57c0*/  FFMA.FTZ R75, R74, 1.4426950216293334961, R75 ;  /* 0x3fb8aa3b4a4b7823 */ /* 0x000fe4000001004b */
[----:B------:R-:W-:Y:S02]  /*57d0*/  FFMA.FTZ R56, R59, R56, 0.28857114911079406738 ;  /* 0x3e93bf993b387423 */ /* 0x000fe40000010038 */
[----:B------:R-:W-:Y:S02]  /*57e0*/  FFMA.FTZ R57, R58, R57, -0.24046532809734344482 ;  /* 0xbe763c8b3a397423 */ /* 0x000fe40000010039 */
[----:B------:R-:W-:Y:S01]  /*57f0*/  @P4 FFMA.FTZ R72, R55, R50, +INF ;  /* 0x7f80000037484423 */ /* 0x000fe20000010032 */
[----:B------:R-:W-:Y:S01]  /*5800*/  ISETP.GE.U32.AND P4, PT, R6, 0x7f800000, PT ;  /* 0x7f8000000600780c */ /* 0x000fe20003f86070 */
[----:B------:R-:W-:-:S02]  /*5810*/  FADD R61, R61, -1 ;  /* 0xbf8000003d3d7421 */ /* 0x000fc40000000000 */
[----:B------:R-:W-:Y:S01]  /*5820*/  FFMA.FTZ R50, R63, R85, -0.16845393180847167969 ;  /* 0xbe2c7f303f327423 */ /* 0x000fe20000010055 */
[----:B------:R-:W-:Y:S01]  /*5830*/  FSEL R72, R72, -INF , P2 ;  /* 0xff80000048487808 */ /* 0x000fe20001000000 */
[----:B------:R-:W-:Y:S01]  /*5840*/  FADD R60, R60, R75 ;  /* 0x0000004b3c3c7221 */ /* 0x000fe20000000000 */
[----:B------:R-:W-:Y:S01]  /*5850*/  FSETP.NEU.AND P2, PT, R5, RZ, PT ;  /* 0x000000ff0500720b */ /* 0x000fe20003f4d000 */
[----:B------:R-:W-:Y:S02]  /*5860*/  FFMA.FTZ R56, R59, R56, -0.36067417263984680176 ;  /* 0xbeb8aa493b387423 */ /* 0x000fe40000010038 */
[----:B------:R-:W-:Y:S01]  /*5870*/  @P3 FFMA.FTZ R60, R5, R62, +INF ;  /* 0x7f800000053c3423 */ /* 0x000fe2000001003e */
[----:B------:R-:W-:Y:S01]  /*5880*/  ISETP.GE.U32.AND P3, PT, R7, 0x7f800000, PT ;  /* 0x7f8000000700780c */ /* 0x000fe20003f66070 */
[----:B------:R-:W-:Y:S01]  /*5890*/  FFMA.FTZ R57, R58, R57, 0.28857114911079406738 ;  /* 0x3e93bf993a397423 */ /* 0x000fe20000010039 */
[----:B------:R-:W0:Y:S01]  /*58a0*/  LDS R55, [R4] ;  /* 0x0000000004377984 */ /* 0x000e220000000800 */
[----:B------:R-:W-:Y:S01]  /*58b0*/  FFMA.FTZ R62, R61, R85, -0.16845393180847167969 ;  /* 0xbe2c7f303d3e7423 */ /* 0x000fe20000010055 */
[----:B------:R-:W-:Y:S01]  /*58c0*/  FSEL R60, R60, -INF , P2 ;  /* 0xff8000003c3c7808 */ /* 0x000fe20001000000 */
[----:B------:R-:W-:Y:S01]  /*58d0*/  FFMA.FTZ R50, R63, R50, 0.1716887056827545166 ;  /* 0x3e2fcf2a3f327423 */ /* 0x000fe20000010032 */
[----:B------:R-:W-:Y:S01]  /*58e0*/  LDS R73, [R4+0x600] ;  /* 0x0006000004497984 */ /* 0x000fe20000000800 */
[----:B------:R-:W-:-:S02]  /*58f0*/  FFMA.FTZ R56, R59, R56, 0.48089820146560668945 ;  /* 0x3ef6384a3b387423 */ /* 0x000fc40000010038 */
[C---:B------:R-:W-:Y:S01]  /*5900*/  FFMA.FTZ R57, R58.reuse, R57, -0.36067417263984680176 ;  /* 0xbeb8aa493a397423 */ /* 0x040fe20000010039 */
[----:B------:R-:W-:Y:S01]  /*5910*/  LDS R75, [R4+0x800] ;  /* 0x00080000044b7984 */ /* 0x000fe20000000800 */
[----:B------:R-:W-:Y:S02]  /*5920*/  FFMA.FTZ R62, R61, R62, 0.1716887056827545166 ;  /* 0x3e2fcf2a3d3e7423 */ /* 0x000fe4000001003e */
[----:B------:R-:W-:Y:S02]  /*5930*/  FFMA.FTZ R50, R63, R50, -0.17900948226451873779 ;  /* 0xbe374e433f327423 */ /* 0x000fe40000010032 */
[----:B------:R-:W-:Y:S02]  /*5940*/  FFMA.FTZ R56, R59, R56, -0.72134751081466674805 ;  /* 0xbf38aa3b3b387423 */ /* 0x000fe40000010038 */
[----:B------:R-:W-:Y:S02]  /*5950*/  FFMA.FTZ R57, R58, R57, 0.48089820146560668945 ;  /* 0x3ef6384a3a397423 */ /* 0x000fe40000010039 */
[----:B------:R-:W-:-:S02]  /*5960*/  FFMA.FTZ R62, R61, R62, -0.17900948226451873779 ;  /* 0xbe374e433d3e7423 */ /* 0x000fc4000001003e */
[----:B------:R-:W-:Y:S02]  /*5970*/  FFMA.FTZ R50, R63, R50, 0.20512372255325317383 ;  /* 0x3e520bf43f327423 */ /* 0x000fe40000010032 */
[----:B------:R-:W-:Y:S02]  /*5980*/  FMUL R56, R59, R56 ;  /* 0x000000383b387220 */ /* 0x000fe40000400000 */
[----:B------:R-:W-:Y:S02]  /*5990*/  FFMA.FTZ R57, R58, R57, -0.72134751081466674805 ;  /* 0xbf38aa3b3a397423 */ /* 0x000fe40000010039 */
[----:B------:R-:W-:Y:S02]  /*59a0*/  FFMA.FTZ R62, R61, R62, 0.20512372255325317383 ;  /* 0x3e520bf43d3e7423 */ /* 0x000fe4000001003e */
[----:B------:R-:W-:Y:S02]  /*59b0*/  FFMA.FTZ R50, R63, R50, -0.24046532809734344482 ;  /* 0xbe763c8b3f327423 */ /* 0x000fe40000010032 */
[----:B------:R-:W-:-:S02]  /*59c0*/  FMUL R56, R59, R56 ;  /* 0x000000383b387220 */ /* 0x000fc40000400000 */
[C---:B------:R-:W-:Y:S02]  /*59d0*/  FMUL R57, R58.reuse, R57 ;  /* 0x000000393a397220 */ /* 0x040fe40000400000 */
[----:B------:R-:W-:Y:S02]  /*59e0*/  FFMA.FTZ R62, R61, R62, -0.24046532809734344482 ;  /* 0xbe763c8b3d3e7423 */ /* 0x000fe4000001003e */
[----:B------:R-:W-:Y:S02]  /*59f0*/  FFMA.FTZ R50, R63, R50, 0.28857114911079406738 ;  /* 0x3e93bf993f327423 */ /* 0x000fe40000010032 */
[----:B------:R-:W-:Y:S02]  /*5a00*/  FFMA.FTZ R56, R59, 1.4426950216293334961, R56 ;  /* 0x3fb8aa3b3b387823 */ /* 0x000fe40000010038 */
[----:B------:R-:W-:Y:S01]  /*5a10*/  FMUL R57, R58, R57 ;  /* 0x000000393a397220 */ /* 0x000fe20000400000 */
[----:B------:R-:W-:Y:S01]  /*5a20*/  LDS R59, [R4+0x400] ;  /* 0x00040000043b7984 */ /* 0x000fe20000000800 */
[----:B------:R-:W-:-:S02]  /*5a30*/  FFMA.FTZ R62, R61, R62, 0.28857114911079406738 ;  /* 0x3e93bf993d3e7423 */ /* 0x000fc4000001003e */
[----:B------:R-:W-:Y:S01]  /*5a40*/  FFMA.FTZ R50, R63, R50, -0.36067417263984680176 ;  /* 0xbeb8aa493f327423 */ /* 0x000fe20000010032 */
[----:B0-----:R0:W-:Y:S01]  /*5a50*/  STG.E.U16 [R8.64], R55 ;  /* 0x0000003708007986 */ /* 0x0011e2000c10150e */
[----:B------:R-:W-:Y:S01]  /*5a60*/  FADD R53, R53, R56 ;  /* 0x0000003835357221 */ /* 0x000fe20000000000 */
[----:B------:R-:W-:Y:S01]  /*5a70*/  @P3 MOV R56, 0x7f800000 ;  /* 0x7f80000000383802 */ /* 0x000fe20000000f00 */
[----:B------:R-:W-:Y:S02]  /*5a80*/  FFMA.FTZ R57, R58, 1.4426950216293334961, R57 ;  /* 0x3fb8aa3b3a397823 */ /* 0x000fe40000010039 */
[----:B------:R-:W-:Y:S02]  /*5a90*/  FFMA.FTZ R62, R61, R62, -0.36067417263984680176 ;  /* 0xbeb8aa493d3e7423 */ /* 0x000fe4000001003e */
[----:B------:R-:W-:Y:S02]  /*5aa0*/  FFMA.FTZ R50, R63, R50, 0.48089820146560668945 ;  /* 0x3ef6384a3f327423 */ /* 0x000fe40000010032 */
[----:B------:R-:W-:-:S02]  /*5ab0*/  @P4 IMAD.MOV.U32 R49, RZ, RZ, 0x7f800000 ;  /* 0x7f800000ff314424 */ /* 0x000fc400078e00ff */
[----:B------:R-:W-:Y:S01]  /*5ac0*/  FADD R54, R54, R57 ;  /* 0x0000003936367221 */ /* 0x000fe20000000000 */
[----:B0-----:R-:W-:Y:S01]  /*5ad0*/  PRMT R55, R55, 0x7632, R55 ;  /* 0x0000763237377816 */ /* 0x001fe20000000037 */
[----:B------:R-:W-:Y:S01]  /*5ae0*/  FFMA.FTZ R62, R61, R62, 0.48089820146560668945 ;  /* 0x3ef6384a3d3e7423 */ /* 0x000fe2000001003e */
[----:B------:R-:W-:Y:S01]  /*5af0*/  LDS R57, [R4+0x200] ;  /* 0x0002000004397984 */ /* 0x000fe20000000800 */
[----:B------:R-:W-:Y:S01]  /*5b00*/  @P3 FFMA.FTZ R54, R7, R56, +INF ;  /* 0x7f80000007363423 */ /* 0x000fe20000010038 */
[----:B------:R-:W-:Y:S01]  /*5b10*/  ISETP.GE.U32.AND P3, PT, R48, 0x7f800000, PT ;  /* 0x7f8000003000780c */ /* 0x000fe20003f66070 */
[----:B------:R-:W-:Y:S02]  /*5b20*/  FFMA.FTZ R50, R63, R50, -0.72134751081466674805 ;  /* 0xbf38aa3b3f327423 */ /* 0x000fe40000010032 */
[----:B------:R-:W-:Y:S01]  /*5b30*/  @P4 FFMA.FTZ R53, R6, R49, +INF ;  /* 0x7f80000006354423 */ /* 0x000fe20000010031 */
[----:B------:R-:W-:Y:S01]  /*5b40*/  LOP3.LUT R49, R4, 0x4, RZ, 0x3c, !PT ;  /* 0x0000000404317812 */ /* 0x000fe200078e3cff */
[----:B------:R-:W-:Y:S01]  /*5b50*/  FFMA.FTZ R62, R61, R62, -0.72134751081466674805 ;  /* 0xbf38aa3b3d3e7423 */ /* 0x000fe2000001003e */
[----:B------:R-:W-:Y:S01]  /*5b60*/  ISETP.GE.U32.AND P4, PT, R0, 0x7f800000, PT ;  /* 0x7f8000000000780c */ /* 0x000fe20003f86070 */
[----:B------:R-:W-:-:S02]  /*5b70*/  FMUL R50, R63, R50 ;  /* 0x000000323f327220 */ /* 0x000fc40000400000 */
[----:B------:R-:W0:Y:S01]  /*5b80*/  LDS R81, [R49] ;  /* 0x0000000031517984 */ /* 0x000e220000000800 */
[----:B------:R-:W-:Y:S02]  /*5b90*/  FMUL R62, R61, R62 ;  /* 0x0000003e3d3e7220 */ /* 0x000fe40000400000 */
[----:B------:R-:W-:Y:S01]  /*5ba0*/  FMUL R50, R63, R50 ;  /* 0x000000323f327220 */ /* 0x000fe20000400000 */
[----:B------:R-:W1:Y:S01]  /*5bb0*/  LDS R83, [R49+0x200] ;  /* 0x0002000031537984 */ /* 0x000e620000000800 */
[----:B------:R-:W-:Y:S02]  /*5bc0*/  FMUL R62, R61, R62 ;  /* 0x0000003e3d3e7220 */ /* 0x000fe40000400000 */
[----:B------:R-:W-:Y:S01]  /*5bd0*/  FFMA.FTZ R63, R63, 1.4426950216293334961, R50 ;  /* 0x3fb8aa3b3f3f7823 */ /* 0x000fe20000010032 */
[----:B------:R-:W2:Y:S01]  /*5be0*/  LDS R85, [R49+0x400] ;  /* 0x0004000031557984 */ /* 0x000ea20000000800 */
[----:B------:R-:W-:Y:S01]  /*5bf0*/  @P3 IMAD.MOV.U32 R77, RZ, RZ, 0x7f800000 ;  /* 0x7f800000ff4d3424 */ /* 0x000fe200078e00ff */
[----:B------:R-:W-:Y:S01]  /*5c00*/  @P4 MOV R119, 0x7f800000 ;  /* 0x7f80000000774802 */ /* 0x000fe20000000f00 */
[----:B------:R-:W-:Y:S01]  /*5c10*/  FFMA.FTZ R62, R61, 1.4426950216293334961, R62 ;  /* 0x3fb8aa3b3d3e7823 */ /* 0x000fe2000001003e */
[----:B------:R-:W-:Y:S01]  /*5c20*/  LDS R87, [R49+0x600] ;  /* 0x0006000031577984 */ /* 0x000fe20000000800 */
[----:B------:R-:W-:-:S02]  /*5c30*/  FADD R52, R52, R63 ;  /* 0x0000003f34347221 */ /* 0x000fc40000000000 */
[----:B------:R-:W-:Y:S01]  /*5c40*/  @P3 FFMA.FTZ R52, R48, R77, +INF ;  /* 0x7f80000030343423 */ /* 0x000fe2000001004d */
[----:B------:R-:W-:Y:S01]  /*5c50*/  LDS R113, [R49+0x800] ;  /* 0x0008000031717984 */ /* 0x000fe20000000800 */
[----:B------:R-:W-:Y:S01]  /*5c60*/  FSETP.NEU.AND P3, PT, R7, RZ, PT ;  /* 0x000000ff0700720b */ /* 0x000fe20003f6d000 */
[----:B------:R-:W-:Y:S02]  /*5c70*/  FADD R51, R51, R62 ;  /* 0x0000003e33337221 */ /* 0x000fe40000000000 */
[----:B------:R-:W3:Y:S01]  /*5c80*/  LDS R61, [R4+0xa00] ;  /* 0x000a0000043d7984 */ /* 0x000ee20000000800 */
[----:B------:R-:W-:Y:S01]  /*5c90*/  @P4 FFMA.FTZ R51, R0, R119, +INF ;  /* 0x7f80000000334423 */ /* 0x000fe20000010077 */
[----:B------:R-:W-:Y:S02]  /*5ca0*/  FSETP.NEU.AND P4, PT, R48, RZ, PT ;  /* 0x000000ff3000720b */ /* 0x000fe40003f8d000 */
[----:B------:R-:W4:Y:S01]  /*5cb0*/  LDS R115, [R49+0xa00] ;  /* 0x000a000031737984 */ /* 0x000f220000000800 */
[----:B------:R-:W-:-:S02]  /*5cc0*/  FSEL R5, R54, -INF , P3 ;  /* 0xff80000036057808 */ /* 0x000fc40001800000 */
[----:B------:R-:W-:Y:S01]  /*5cd0*/  FSEL R52, R52, -INF , P4 ;  /* 0xff80000034347808 */ /* 0x000fe20002000000 */
[----:B------:R-:W-:Y:S01]  /*5ce0*/  LDS R63, [R4+0xc00] ;  /* 0x000c0000043f7984 */ /* 0x000fe20000000800 */
[----:B------:R-:W-:Y:S01]  /*5cf0*/  FSETP.NEU.AND P3, PT, R6, RZ, PT ;  /* 0x000000ff0600720b */ /* 0x000fe20003f6d000 */
[----:B------:R-:W-:Y:S01]  /*5d00*/  FFMA R9, R5, 0.69314718246459960938, R100 ;  /* 0x3f31721805097823 */ /* 0x000fe20000000064 */
[----:B------:R-:W-:Y:S01]  /*5d10*/  FSETP.NEU.AND P4, PT, R0, RZ, PT ;  /* 0x000000ff0000720b */ /* 0x000fe20003f8d000 */
[----:B------:R-:W5:Y:S01]  /*5d20*/  LDS R117, [R49+0xc00] ;  /* 0x000c000031757984 */ /* 0x000f620000000800 */
[----:B------:R-:W-:Y:S01]  /*5d30*/  FSEL R53, R53, -INF , P3 ;  /* 0xff80000035357808 */ /* 0x000fe20001800000 */
[----:B------:R-:W-:Y:S01]  /*5d40*/  FFMA R8, R52, 0.69314718246459960938, R103 ;  /* 0x3f31721834087823 */ /* 0x000fe20000000067 */
[----:B------:R-:W-:Y:S01]  /*5d50*/  FSEL R5, R76, -INF , P1 ;  /* 0xff8000004c057808 */ /* 0x000fe20000800000 */
[----:B------:R0:W5:Y:S01]  /*5d60*/  LDS R77, [R4+0xe00] ;  /* 0x000e0000044d7984 */ /* 0x0001620000000800 */
[----:B------:R-:W-:-:S02]  /*5d70*/  FSEL R0, R79, -INF , P0 ;  /* 0xff8000004f007808 */ /* 0x000fc40000000000 */
[----:B------:R-:W-:Y:S01]  /*5d80*/  FSEL R51, R51, -INF , P4 ;  /* 0xff80000033337808 */ /* 0x000fe20002000000 */
[----:B------:R-:W5:Y:S01]  /*5d90*/  LDS R7, [R49+0xe00] ;  /* 0x000e000031077984 */ /* 0x000f620000000800 */
[----:B------:R-:W-:Y:S02]  /*5da0*/  FFMA R5, R5, 0.69314718246459960938, R96 ;  /* 0x3f31721805057823 */ /* 0x000fe40000000060 */
[----:B------:R-:W-:Y:S01]  /*5db0*/  FFMA R6, R0, 0.69314718246459960938, R97 ;  /* 0x3f31721800067823 */ /* 0x000fe20000000061 */
[----:B0-----:R0:W-:Y:S01]  /*5dc0*/  STG.E.U16 [R10.64], R81 ;  /* 0x000000510a007986 */ /* 0x0011e2000c10150e */
[----:B------:R-:W-:-:S03]  /*5dd0*/  FFMA R4, R60, 0.69314718246459960938, R101 ;  /* 0x3f3172183c047823 */ /* 0x000fc60000000065 */
[----:B------:R2:W-:Y:S04]  /*5de0*/  STG.E.U16 [R12.64], R57 ;  /* 0x000000390c007986 */ /* 0x0005e8000c10150e */
[----:B-1----:R1:W-:Y:S04]  /*5df0*/  STG.E.U16 [R14.64], R83 ;  /* 0x000000530e007986 */ /* 0x0023e8000c10150e */
[----:B------:R4:W-:Y:S01]  /*5e00*/  STG.E.U16 [R64.64], R59 ;  /* 0x0000003b40007986 */ /* 0x0009e2000c10150e */
[----:B0-----:R-:W-:Y:S01]  /*5e10*/  PRMT R81, R81, 0x7632, R81 ;  /* 0x0000763251517816 */ /* 0x001fe20000000051 */
[----:B------:R-:W-:-:S02]  /*5e20*/  FFMA R10, R72, 0.69314718246459960938, R99 ;  /* 0x3f317218480a7823 */ /* 0x000fc40000000063 */
[----:B--2---:R0:W-:Y:S01]  /*5e30*/  STG.E.U16 [R68.64], R85 ;  /* 0x0000005544007986 */ /* 0x0041e2000c10150e */
[----:B------:R-:W-:Y:S02]  /*5e40*/  PRMT R57, R57, 0x7632, R57 ;  /* 0x0000763239397816 */ /* 0x000fe40000000039 */
[----:B---3--:R-:W-:Y:S01]  /*5e50*/  PRMT R13, R61, 0x7632, R13 ;  /* 0x000076323d0d7816 */ /* 0x008fe2000000000d */
[----:B------:R2:W-:Y:S01]  /*5e60*/  STG.E.U16 [R70.64], R73 ;  /* 0x0000004946007986 */ /* 0x0005e2000c10150e */
[----:B-1----:R-:W-:Y:S02]  /*5e70*/  PRMT R83, R83, 0x7632, R83 ;  /* 0x0000763253537816 */ /* 0x002fe40000000053 */
[----:B------:R-:W-:Y:S01]  /*5e80*/  PRMT R15, R75, 0x7632, R15 ;  /* 0x000076324b0f7816 */ /* 0x000fe2000000000f */
[----:B------:R1:W-:Y:S01]  /*5e90*/  STG.E.U16 [R110.64], R87 ;  /* 0x000000576e007986 */ /* 0x0003e2000c10150e */
[----:B----4-:R-:W-:Y:S02]  /*5ea0*/  PRMT R59, R59, 0x7632, R59 ;  /* 0x000076323b3b7816 */ /* 0x010fe4000000003b */
[----:B------:R-:W-:Y:S01]  /*5eb0*/  PRMT R14, R113, 0x7632, R14 ;  /* 0x00007632710e7816 */ /* 0x000fe2000000000e */
[----:B------:R-:W-:Y:S01]  /*5ec0*/  STG.E.U16 [R108.64], R75 ;  /* 0x0000004b6c007986 */ /* 0x000fe2000c10150e */
[----:B0-----:R-:W-:-:S02]  /*5ed0*/  PRMT R85, R85, 0x7632, R85 ;  /* 0x0000763255557816 */ /* 0x001fc40000000055 */
[----:B------:R-:W-:Y:S01]  /*5ee0*/  PRMT R12, R115, 0x7632, R12 ;  /* 0x00007632730c7816 */ /* 0x000fe2000000000c */
[----:B------:R-:W-:Y:S01]  /*5ef0*/  STG.E.U16 [R106.64], R113 ;  /* 0x000000716a007986 */ /* 0x000fe2000c10150e */
[----:B--2---:R-:W-:Y:S02]  /*5f00*/  PRMT R73, R73, 0x7632, R73 ;  /* 0x0000763249497816 */ /* 0x004fe40000000049 */
[----:B-----5:R-:W-:Y:S01]  /*5f10*/  PRMT R11, R117, 0x7632, R11 ;  /* 0x00007632750b7816 */ /* 0x020fe2000000000b */
[----:B------:R-:W-:Y:S01]  /*5f20*/  STG.E.U16 [R104.64], R61 ;  /* 0x0000003d68007986 */ /* 0x000fe2000c10150e */
[----:B-1----:R-:W-:-:S03]  /*5f30*/  PRMT R87, R87, 0x7632, R87 ;  /* 0x0000763257577816 */ /* 0x002fc60000000057 */
[----:B------:R-:W-:Y:S04]  /*5f40*/  STG.E.U16 [R94.64], R115 ;  /* 0x000000735e007986 */ /* 0x000fe8000c10150e */
[----:B------:R0:W-:Y:S04]  /*5f50*/  STG.E.U16 [R92.64], R63 ;  /* 0x0000003f5c007986 */ /* 0x0001e8000c10150e */
[----:B------:R-:W-:Y:S04]  /*5f60*/  STG.E.U16 [R90.64], R117 ;  /* 0x000000755a007986 */ /* 0x000fe8000c10150e */
[----:B------:R1:W-:Y:S04]  /*5f70*/  STG.E.U16 [R88.64], R77 ;  /* 0x0000004d58007986 */ /* 0x0003e8000c10150e */
[----:B------:R-:W-:Y:S01]  /*5f80*/  STG.E.U16 [R66.64], R7 ;  /* 0x0000000742007986 */ /* 0x000fe2000c10150e */
[----:B0-----:R-:W-:-:S03]  /*5f90*/  PRMT R63, R63, 0x7632, R63 ;  /* 0x000076323f3f7816 */ /* 0x001fc6000000003f */
[----:B------:R-:W-:Y:S04]  /*5fa0*/  STG.E.U16 [R46.64], R55 ;  /* 0x000000372e007986 */ /* 0x000fe8000c10150e */
[----:B------:R-:W-:Y:S01]  /*5fb0*/  STG.E.U16 [R44.64], R81 ;  /* 0x000000512c007986 */ /* 0x000fe2000c10150e */
[----:B-1----:R-:W-:-:S03]  /*5fc0*/  PRMT R77, R77, 0x7632, R77 ;  /* 0x000076324d4d7816 */ /* 0x002fc6000000004d */
[----:B------:R-:W-:Y:S04]  /*5fd0*/  STG.E.U16 [R42.64], R57 ;  /* 0x000000392a007986 */ /* 0x000fe8000c10150e */
[----:B------:R-:W-:Y:S04]  /*5fe0*/  STG.E.U16 [R40.64], R83 ;  /* 0x0000005328007986 */ /* 0x000fe8000c10150e */
[----:B------:R-:W-:Y:S04]  /*5ff0*/  STG.E.U16 [R38.64], R59 ;  /* 0x0000003b26007986 */ /* 0x000fe8000c10150e */
[----:B------:R-:W-:Y:S04]  /*6000*/  STG.E.U16 [R36.64], R85 ;  /* 0x0000005524007986 */ /* 0x000fe8000c10150e */
[----:B------:R-:W-:Y:S04]  /*6010*/  STG.E.U16 [R34.64], R73 ;  /* 0x0000004922007986 */ /* 0x000fe8000c10150e */
[----:B------:R-:W-:Y:S04]  /*6020*/  STG.E.U16 [R32.64], R87 ;  /* 0x0000005720007986 */ /* 0x000fe8000c10150e */
[----:B------:R0:W-:Y:S04]  /*6030*/  STG.E.U16 [R30.64], R15 ;  /* 0x0000000f1e007986 */ /* 0x0001e8000c10150e */
[----:B------:R-:W-:Y:S04]  /*6040*/  STG.E.U16 [R28.64], R14 ;  /* 0x0000000e1c007986 */ /* 0x000fe8000c10150e */
[----:B------:R-:W-:Y:S01]  /*6050*/  STG.E.U16 [R26.64], R13 ;  /* 0x0000000d1a007986 */ /* 0x000fe2000c10150e */
[----:B0-----:R-:W-:-:S03]  /*6060*/  PRMT R15, R7, 0x7632, R15 ;  /* 0x00007632070f7816 */ /* 0x001fc6000000000f */
[----:B------:R-:W-:Y:S01]  /*6070*/  STG.E.U16 [R24.64], R12 ;  /* 0x0000000c18007986 */ /* 0x000fe2000c10150e */
[----:B------:R-:W-:-:S03]  /*6080*/  FFMA R7, R51, 0.69314718246459960938, R98 ;  /* 0x3f31721833077823 */ /* 0x000fc60000000062 */
[----:B------:R-:W-:Y:S04]  /*6090*/  STG.E.U16 [R18.64], R63 ;  /* 0x0000003f12007986 */ /* 0x000fe8000c10150e */
[----:B------:R0:W-:Y:S04]  /*60a0*/  STG.E.U16 [R22.64], R11 ;  /* 0x0000000b16007986 */ /* 0x0001e8000c10150e */
[----:B------:R1:W-:Y:S04]  /*60b0*/  STG.E.U16 [R20.64], R77 ;  /* 0x0000004d14007986 */ /* 0x0003e8000c10150e */
[----:B------:R1:W-:Y:S04]  /*60c0*/  STG.E.U16 [R16.64], R15 ;  /* 0x0000000f10007986 */ /* 0x0003e8000c10150e */
[----:B------:R-:W-:Y:S01]  /*60d0*/  BAR.SYNC.DEFER_BLOCKING 0x0 ;  /* 0x0000000000007b1d */ /* 0x000fe20000010000 */
[----:B0-----:R-:W-:-:S05]  /*60e0*/  FFMA R11, R53, 0.69314718246459960938, R102 ;  /* 0x3f317218350b7823 */ /* 0x001fca0000000066 */
[----:B------:R1:W-:Y:S04]  /*60f0*/  STS.128 [R121.X4], R8 ;  /* 0x0000000879007388 */ /* 0x0003e80000004c00 */
[----:B------:R1:W-:Y:S04]  /*6100*/  STS.128 [R121.X4+0x80], R4 ;  /* 0x0000800479007388 */ /* 0x0003e80000004c00 */
[----:B------:R-:W-:Y:S06]  /*6110*/  BAR.SYNC.DEFER_BLOCKING 0x0 ;  /* 0x0000000000007b1d */ /* 0x000fec0000010000 */
[----:B------:R-:W-:Y:S05]  /*6120*/  @P5 EXIT ;  /* 0x000000000000594d */ /* 0x000fea0003800000 */
[----:B-1----:R-:W0:Y:S01]  /*6130*/  LDS R3, [R3] ;  /* 0x0000000003037984 */ /* 0x002e220000000800 */
[----:B------:R-:W-:Y:S01]  /*6140*/  IMAD R2, R2, c[0x0][0x1cc], RZ ;  /* 0x0000730002027a24 */ /* 0x000fe200078e02ff */
[C---:B------:R-:W-:Y:S01]  /*6150*/  SHF.L.U32 R5, R120.reuse, 0x2, RZ ;  /* 0x0000000278057819 */ /* 0x040fe200000006ff */
[----:B------:R-:W-:-:S04]  /*6160*/  IMAD.HI R7, R120, 0x4, RZ ;  /* 0x0000000478077827 */ /* 0x000fc800078e02ff */
[C---:B------:R-:W-:Y:S02]  /*6170*/  IMAD.SHL.U32 R4, R2.reuse, 0x4, RZ ;  /* 0x0000000402047824 */ /* 0x040fe400078e00ff */
[----:B------:R-:W-:-:S03]  /*6180*/  IMAD.HI R2, R2, 0x4, RZ ;  /* 0x0000000402027827 */ /* 0x000fc600078e02ff */
[----:B------:R-:W-:-:S04]  /*6190*/  IADD3 R4, P0, P1, R5, c[0x0][0x180], R4 ;  /* 0x0000600005047a10 */ /* 0x000fc8000791e004 */
[----:B------:R-:W-:-:S05]  /*61a0*/  IADD3.X R5, R7, c[0x0][0x184], R2, P0, P1 ;  /* 0x0000610007057a10 */ /* 0x000fca00007e2402 */
[----:B0-----:R-:W-:Y:S01]  /*61b0*/  STG.E [R4.64], R3 ;  /* 0x0000000304007986 */ /* 0x001fe2000c10190e */
[----:B------:R-:W-:Y:S05]  /*61c0*/  EXIT ;  /* 0x000000000000794d */ /* 0x000fea0003800000 */
.L_x_2:
[----:B------:R-:W-:-:S00]  /*61d0*/  BRA `(.L_x_2) ;  /* 0xfffffff000007947 */ /* 0x000fc0000383ffff */
[----:B------:R-:W-:-:S00]  /*61e0*/  NOP ;  /* 0x0000000000007918 */ /* 0x000fc00000000000 */
        /* <DEDUP_REMOVED lines=9> */
.L_x_3:


//--------------------- .nv.global.init           --------------------------
	.section	.nv.global.init,"aw",@progbits
.nv.global.init:
	.type		_$_str,@object
	.size		_$_str,(.L_0 - _$_str)
_$_str:
        /*0000*/ 	.byte	0x5f, 0x5f, 0x43, 0x55, 0x44, 0x41, 0x5f, 0x46, 0x54, 0x5a, 0x00
.L_0:


//--------------------- .nv.shared.attn_fwd       --------------------------
	.section	.nv.shared.attn_fwd,"aw",@nobits
	.sectionflags	@""
	.align	16
